// auto-generated by cutlass_sweep.fmha — config: {"arch": "sm_90", "direction": "fwd", "dtype": "fp16", "head_dim": 16, "mask": "none", "schedule": "tma", "tile_kv": 256, "tile_q": 64}
#include "cutlass/cutlass.h"
#include "cute/tensor.hpp"
#include "cutlass/device_kernel.h"
#include "cutlass/kernel_hardware_info.h"
#include "88_hopper_fmha/collective/fmha_fusion.hpp"
#include "88_hopper_fmha/kernel/fmha_kernel_builder.hpp"

using namespace cute;
using Element = cutlass::half_t;
using TileShape = Shape<_64, _256, _16>;
using StrideQ = cute::tuple<int, _1, cute::tuple<int, int>>;
using StrideK = cute::tuple<int, _1, cute::tuple<int, int>>;
using StrideV = cute::tuple<int, cute::_1, cute::tuple<int, int>>;

using Kernel = typename cutlass::fmha::kernel::FmhaBuilder<
    Element, float, float,
    TileShape, StrideQ, StrideK, StrideV,
    cutlass::fmha::collective::DefaultFusion,
    cutlass::gemm::KernelTma
  >::Kernel;

auto* _anchor = &cutlass::device_kernel<Kernel>;


// ===== COMPILED SASS (sm_90a) =====

	.target	sm_90a

	.elftype	@"ET_EXEC"


//--------------------- .note.nv.tkinfo           --------------------------
	.section	.note.nv.tkinfo,"",@"SHT_NOTE"
	.sectionflags	@"SHF_NOTE_NV_TKINFO"
	.tkinfo
        /*0018*/ 	.word	0x00000002
        /*0030*/ 	.string	""
        /*0030*/ 	.string	"ptxas"
        /*0030*/ 	.string	"Cuda compilation tools, release 13.0, V13.0.88"
        /*0030*/ 	.string	"Build cuda_13.0.r13.0/compiler.36424714_0"
        /*0030*/ 	.string	"-arch sm_90a -m 64 "



//--------------------- .note.nv.cuinfo           --------------------------
	.section	.note.nv.cuinfo,"",@"SHT_NOTE"
	.sectionflags	@"SHF_NOTE_NV_CUINFO"
        /*0018*/ 	.short	0x0002
        /*001a*/ 	.short	0x005a
        /*001c*/ 	.short	0x0082
	.zero		2


//--------------------- .nv.info                  --------------------------
	.section	.nv.info,"",@"SHT_CUDA_INFO"
	.align	4


	//----- nvinfo : EIATTR_REGCOUNT
	.align		4
        /*0000*/ 	.byte	0x04, 0x2f
        /*0002*/ 	.short	(.L_15 - .L_14)
	.align		4
.L_14:
        /*0004*/ 	.word	index@(_ZN7cutlass13device_kernelINS_4fmha6kernel13FmhaKernelTmaINS1_10collective15FmhaMainloopTmaINS_6half_tEfN4cute5tupleIJNS7_1CILi64EEENS9_ILi256EEENS9_ILi16EEEEEENS4_13DefaultFusionEJEEENS4_15FmhaFwdEpilogueIS6_fNS8_IJSA_SC_SB_EEEEEJEEEEEvNT_6ParamsE)
        /*0008*/ 	.word	0x000000a8


	//----- nvinfo : EIATTR_FRAME_SIZE
	.align		4
.L_15:
        /*000c*/ 	.byte	0x04, 0x11
        /*000e*/ 	.short	(.L_17 - .L_16)
	.align		4
.L_16:
        /*0010*/ 	.word	index@($__internal_0_$__cuda_sm20_rcp_rn_f32_slowpath)
        /*0014*/ 	.word	0x00000000


	//----- nvinfo : EIATTR_FRAME_SIZE
	.align		4
.L_17:
        /*0018*/ 	.byte	0x04, 0x11
        /*001a*/ 	.short	(.L_19 - .L_18)
	.align		4
.L_18:
        /*001c*/ 	.word	index@(_ZN7cutlass13device_kernelINS_4fmha6kernel13FmhaKernelTmaINS1_10collective15FmhaMainloopTmaINS_6half_tEfN4cute5tupleIJNS7_1CILi64EEENS9_ILi256EEENS9_ILi16EEEEEENS4_13DefaultFusionEJEEENS4_15FmhaFwdEpilogueIS6_fNS8_IJSA_SC_SB_EEEEEJEEEEEvNT_6ParamsE)
        /*0020*/ 	.word	0x00000000


	//----- nvinfo : EIATTR_MIN_STACK_SIZE
	.align		4
.L_19:
        /*0024*/ 	.byte	0x04, 0x12
        /*0026*/ 	.short	(.L_21 - .L_20)
	.align		4
.L_20:
        /*0028*/ 	.word	index@(_ZN7cutlass13device_kernelINS_4fmha6kernel13FmhaKernelTmaINS1_10collective15FmhaMainloopTmaINS_6half_tEfN4cute5tupleIJNS7_1CILi64EEENS9_ILi256EEENS9_ILi16EEEEEENS4_13DefaultFusionEJEEENS4_15FmhaFwdEpilogueIS6_fNS8_IJSA_SC_SB_EEEEEJEEEEEvNT_6ParamsE)
        /*002c*/ 	.word	0x00000000
.L_21:


//--------------------- .nv.compat                --------------------------
	.section	.nv.compat,"",@"SHT_CUDA_COMPAT_INFO"
	.align	4
        /*0000*/ 	.byte	0x02, 0x09, 0x01, 0x00, 0x02, 0x02, 0x04, 0x00, 0x02, 0x05, 0x05, 0x00, 0x03, 0x07, 0x01, 0x01
        /*0010*/ 	.byte	0x02, 0x03, 0x01, 0x00, 0x02, 0x06, 0x01, 0x00, 0x04, 0x0b, 0x08, 0x00, 0x00, 0x00, 0x00, 0x00
        /*0020*/ 	.byte	0x00, 0x00, 0x00, 0x00


//--------------------- .nv.info._ZN7cutlass13device_kernelINS_4fmha6kernel13FmhaKernelTmaINS1_10collective15FmhaMainloopTmaINS_6half_tEfN4cute5tupleIJNS7_1CILi64EEENS9_ILi256EEENS9_ILi16EEEEEENS4_13DefaultFusionEJEEENS4_15FmhaFwdEpilogueIS6_fNS8_IJSA_SC_SB_EEEEEJEEEEEvNT_6ParamsE --------------------------
	.section	.nv.info._ZN7cutlass13device_kernelINS_4fmha6kernel13FmhaKernelTmaINS1_10collective15FmhaMainloopTmaINS_6half_tEfN4cute5tupleIJNS7_1CILi64EEENS9_ILi256EEENS9_ILi16EEEEEENS4_13DefaultFusionEJEEENS4_15FmhaFwdEpilogueIS6_fNS8_IJSA_SC_SB_EEEEEJEEEEEvNT_6ParamsE,"",@"SHT_CUDA_INFO"
	.sectionflags	@""
	.align	4


	//----- nvinfo : EIATTR_CUDA_API_VERSION
	.align		4
        /*0000*/ 	.byte	0x04, 0x37
        /*0002*/ 	.short	(.L_23 - .L_22)
.L_22:
        /*0004*/ 	.word	0x00000082


	//----- nvinfo : EIATTR_KPARAM_INFO
	.align		4
.L_23:
        /*0008*/ 	.byte	0x04, 0x17
        /*000a*/ 	.short	(.L_25 - .L_24)
.L_24:
        /*000c*/ 	.word	0x00000000
        /*0010*/ 	.short	0x0000
        /*0012*/ 	.short	0x0070
        /*0014*/ 	.byte	0x00, 0xf0, 0x01, 0x20


	//----- nvinfo : EIATTR_SPARSE_MMA_MASK
	.align		4
.L_25:
        /*0018*/ 	.byte	0x03, 0x50
        /*001a*/ 	.short	0x0000


	//----- nvinfo : EIATTR_MAXREG_COUNT
	.align		4
        /*001c*/ 	.byte	0x03, 0x1b
        /*001e*/ 	.short	0x00ff


	//----- nvinfo : EIATTR_NUM_BARRIERS
	.align		4
        /*0020*/ 	.byte	0x02, 0x4c
        /*0022*/ 	.byte	0x02
	.zero		1


	//----- nvinfo : EIATTR_EXTERNS
	.align		4
        /*0024*/ 	.byte	0x04, 0x0f
        /*0026*/ 	.short	(.L_27 - .L_26)


	//   ....[0]....
	.align		4
.L_26:
        /*0028*/ 	.word	index@(__assertfail)


	//----- nvinfo : EIATTR_MERCURY_ISA_VERSION
	.align		4
.L_27:
        /*002c*/ 	.byte	0x03, 0x5f
        /*002e*/ 	.short	0x0101


	//----- nvinfo : EIATTR_COOP_GROUP_MASK_REGIDS
	.align		4
        /*0030*/ 	.byte	0x04, 0x29
        /*0032*/ 	.short	(.L_29 - .L_28)


	//   ....[0]....
.L_28:
        /*0034*/ 	.word	0xffffffff


	//   ....[1]....
        /*0038*/ 	.word	0xffffffff


	//   ....[2]....
        /*003c*/ 	.word	0xffffffff


	//   ....[3]....
        /*0040*/ 	.word	0xffffffff


	//   ....[4]....
        /*0044*/ 	.word	0xffffffff


	//   ....[5]....
        /*0048*/ 	.word	0xffffffff


	//   ....[6]....
        /*004c*/ 	.word	0xffffffff


	//   ....[7]....
        /*0050*/ 	.word	0xffffffff


	//   ....[8]....
        /*0054*/ 	.word	0xffffffff


	//   ....[9]....
        /*0058*/ 	.word	0xffffffff


	//   ....[10]....
        /*005c*/ 	.word	0xffffffff


	//   ....[11]....
        /*0060*/ 	.word	0xffffffff


	//   ....[12]....
        /*0064*/ 	.word	0xffffffff


	//   ....[13]....
        /*0068*/ 	.word	0xffffffff


	//   ....[14]....
        /*006c*/ 	.word	0xffffffff


	//   ....[15]....
        /*0070*/ 	.word	0xffffffff


	//   ....[16]....
        /*0074*/ 	.word	0xffffffff


	//----- nvinfo : EIATTR_COOP_GROUP_INSTR_OFFSETS
	.align		4
.L_29:
        /*0078*/ 	.byte	0x04, 0x28
        /*007a*/ 	.short	(.L_31 - .L_30)


	//   ....[0]....
.L_30:
        /*007c*/ 	.word	0x00000050


	//   ....[1]....
        /*0080*/ 	.word	0x00000140


	//   ....[2]....
        /*0084*/ 	.word	0x00000270


	//   ....[3]....
        /*0088*/ 	.word	0x00000410


	//   ....[4]....
        /*008c*/ 	.word	0x00000550


	//   ....[5]....
        /*0090*/ 	.word	0x000017c0


	//   ....[6]....
        /*0094*/ 	.word	0x00001850


	//   ....[7]....
        /*0098*/ 	.word	0x00002250


	//   ....[8]....
        /*009c*/ 	.word	0x000023d0


	//   ....[9]....
        /*00a0*/ 	.word	0x000060a0


	//   ....[10]....
        /*00a4*/ 	.word	0x000060d0


	//   ....[11]....
        /*00a8*/ 	.word	0x00006110


	//   ....[12]....
        /*00ac*/ 	.word	0x00006130


	//   ....[13]....
        /*00b0*/ 	.word	0x0000a1f0


	//   ....[14]....
        /*00b4*/ 	.word	0x0000a220


	//   ....[15]....
        /*00b8*/ 	.word	0x0000a270


	//   ....[16]....
        /*00bc*/ 	.word	0x0000a290


	//----- nvinfo : EIATTR_SYSCALL_OFFSETS
	.align		4
.L_31:
        /*00c0*/ 	.byte	0x04, 0x46
        /*00c2*/ 	.short	(.L_33 - .L_32)


	//   ....[0]....
.L_32:
        /*00c4*/ 	.word	0x0000aa50


	//   ....[1]....
        /*00c8*/ 	.word	0x0000ab70


	//----- nvinfo : EIATTR_MBARRIER_INSTR_OFFSETS
	.align		4
.L_33:
        /*00cc*/ 	.byte	0x04, 0x39
        /*00ce*/ 	.short	(.L_35 - .L_34)


	//   ....[0]....
.L_34:
        /*00d0*/ 	.word	0x00000240
        /*00d4*/ 	.word	0x000000ff
        /*00d8*/ 	.word	0x00008840
        /*00dc*/ 	.short	0x0100
        /*00de*/ 	.byte	0x08
	.zero		1


	//   ....[1]....
        /*00e0*/ 	.word	0x00000250
        /*00e4*/ 	.word	0x000000ff
        /*00e8*/ 	.word	0x00008848
        /*00ec*/ 	.short	0x0100
        /*00ee*/ 	.byte	0x08
	.zero		1


	//   ....[2]....
        /*00f0*/ 	.word	0x00000380
        /*00f4*/ 	.word	0x000000ff
        /*00f8*/ 	.word	0x00008800
        /*00fc*/ 	.short	0x0100
        /*00fe*/ 	.byte	0x08
	.zero		1


	//   ....[3]....
        /*0100*/ 	.word	0x00000390
        /*0104*/ 	.word	0x000000ff
        /*0108*/ 	.word	0x00008820
        /*010c*/ 	.short	0x0100
        /*010e*/ 	.byte	0x08
	.zero		1


	//   ....[4]....
        /*0110*/ 	.word	0x000003a0
        /*0114*/ 	.word	0x000000ff
        /*0118*/ 	.word	0x00008808
        /*011c*/ 	.short	0x0100
        /*011e*/ 	.byte	0x08
	.zero		1


	//   ....[5]....
        /*0120*/ 	.word	0x000003b0
        /*0124*/ 	.word	0x000000ff
        /*0128*/ 	.word	0x00008828
        /*012c*/ 	.short	0x0100
        /*012e*/ 	.byte	0x08
	.zero		1


	//   ....[6]....
        /*0130*/ 	.word	0x000003c0
        /*0134*/ 	.word	0x000000ff
        /*0138*/ 	.word	0x00008810
        /*013c*/ 	.short	0x0100
        /*013e*/ 	.byte	0x08
	.zero		1


	//   ....[7]....
        /*0140*/ 	.word	0x000003d0
        /*0144*/ 	.word	0x000000ff
        /*0148*/ 	.word	0x00008830
        /*014c*/ 	.short	0x0100
        /*014e*/ 	.byte	0x08
	.zero		1


	//   ....[8]....
        /*0150*/ 	.word	0x000003e0
        /*0154*/ 	.word	0x000000ff
        /*0158*/ 	.word	0x00008818
        /*015c*/ 	.short	0x0100
        /*015e*/ 	.byte	0x08
	.zero		1


	//   ....[9]....
        /*0160*/ 	.word	0x000003f0
        /*0164*/ 	.word	0x000000ff
        /*0168*/ 	.word	0x00008838
        /*016c*/ 	.short	0x0100
        /*016e*/ 	.byte	0x08
	.zero		1


	//   ....[10]....
        /*0170*/ 	.word	0x00000520
        /*0174*/ 	.word	0x000000ff
        /*0178*/ 	.word	0x00008850
        /*017c*/ 	.short	0x0100
        /*017e*/ 	.byte	0x08
	.zero		1


	//   ....[11]....
        /*0180*/ 	.word	0x00000530
        /*0184*/ 	.word	0x000000ff
        /*0188*/ 	.word	0x00008858
        /*018c*/ 	.short	0x0100
        /*018e*/ 	.byte	0x08
	.zero		1


	//   ....[12]....
        /*0190*/ 	.word	0x00000660
        /*0194*/ 	.word	0x00000003
        /*0198*/ 	.word	0x00008848
        /*019c*/ 	.short	0x010a
        /*019e*/ 	.byte	0x3f
	.zero		1


	//   ....[13]....
        /*01a0*/ 	.word	0x00000920
        /*01a4*/ 	.word	0x00000003
        /*01a8*/ 	.word	0x00008820
        /*01ac*/ 	.short	0x010a
        /*01ae*/ 	.byte	0x3f
	.zero		1


	//   ....[14]....
        /*01b0*/ 	.word	0x00000ad0
        /*01b4*/ 	.word	0x00000000
        /*01b8*/ 	.word	0x00008820
        /*01bc*/ 	.short	0x010a
        /*01be*/ 	.byte	0x3f
	.zero		1


	//   ....[15]....
        /*01c0*/ 	.word	0x00000cf0
        /*01c4*/ 	.word	0x00000000
        /*01c8*/ 	.word	0x00008820
        /*01cc*/ 	.short	0x010a
        /*01ce*/ 	.byte	0x3f
	.zero		1


	//   ....[16]....
        /*01d0*/ 	.word	0x00000f00
        /*01d4*/ 	.word	0x00000009
        /*01d8*/ 	.word	0x00008820
        /*01dc*/ 	.short	0x010a
        /*01de*/ 	.byte	0x3f
	.zero		1


	//   ....[17]....
        /*01e0*/ 	.word	0x00001130
        /*01e4*/ 	.word	0x00000002
        /*01e8*/ 	.word	0x00008840
        /*01ec*/ 	.short	0x010a
        /*01ee*/ 	.byte	0x3f
	.zero		1


	//   ....[18]....
        /*01f0*/ 	.word	0x00001150
        /*01f4*/ 	.word	0x00000002
        /*01f8*/ 	.word	0x00008800
        /*01fc*/ 	.short	0x010a
        /*01fe*/ 	.byte	0x3f
	.zero		1


	//   ....[19]....
        /*0200*/ 	.word	0x00002b10
        /*0204*/ 	.word	0x00000002
        /*0208*/ 	.word	0x00008808
        /*020c*/ 	.short	0x010a
        /*020e*/ 	.byte	0x3f
	.zero		1


	//   ....[20]....
        /*0210*/ 	.word	0x000054a0
        /*0214*/ 	.word	0x0000000e
        /*0218*/ 	.word	0x00000000
        /*021c*/ 	.short	0x0101
        /*021e*/ 	.byte	0x3f
	.zero		1


	//   ....[21]....
        /*0220*/ 	.word	0x00005550
        /*0224*/ 	.word	0x00000009
        /*0228*/ 	.word	0x00008800
        /*022c*/ 	.short	0x010a
        /*022e*/ 	.byte	0x3f
	.zero		1


	//   ....[22]....
        /*0230*/ 	.word	0x00005660
        /*0234*/ 	.word	0x00000000
        /*0238*/ 	.word	0x00008820
        /*023c*/ 	.short	0x010a
        /*023e*/ 	.byte	0x3f
	.zero		1


	//   ....[23]....
        /*0240*/ 	.word	0x000060e0
        /*0244*/ 	.word	0x000000a3
        /*0248*/ 	.word	0x00000000
        /*024c*/ 	.short	0x0101
        /*024e*/ 	.byte	0x3f
	.zero		1


	//   ....[24]....
        /*0250*/ 	.word	0x00006140
        /*0254*/ 	.word	0x00000017
        /*0258*/ 	.word	0x00008800
        /*025c*/ 	.short	0x010a
        /*025e*/ 	.byte	0x3f
	.zero		1


	//   ....[25]....
        /*0260*/ 	.word	0x00009e90
        /*0264*/ 	.word	0x0000000b
        /*0268*/ 	.word	0x00000000
        /*026c*/ 	.short	0x0101
        /*026e*/ 	.byte	0x3f
	.zero		1


	//   ....[26]....
        /*0270*/ 	.word	0x00009f10
        /*0274*/ 	.word	0x0000000b
        /*0278*/ 	.word	0x00008820
        /*027c*/ 	.short	0x010a
        /*027e*/ 	.byte	0x3f
	.zero		1


	//   ....[27]....
        /*0280*/ 	.word	0x0000af10
        /*0284*/ 	.word	0x00000003
        /*0288*/ 	.word	0x00008848
        /*028c*/ 	.short	0x010a
        /*028e*/ 	.byte	0x3f
	.zero		1


	//   ....[28]....
        /*0290*/ 	.word	0x0000af60
        /*0294*/ 	.word	0x00000003
        /*0298*/ 	.word	0x00008820
        /*029c*/ 	.short	0x010a
        /*029e*/ 	.byte	0x3f
	.zero		1


	//   ....[29]....
        /*02a0*/ 	.word	0x0000afb0
        /*02a4*/ 	.word	0x00000000
        /*02a8*/ 	.word	0x00008820
        /*02ac*/ 	.short	0x010a
        /*02ae*/ 	.byte	0x3f
	.zero		1


	//   ....[30]....
        /*02b0*/ 	.word	0x0000b000
        /*02b4*/ 	.word	0x00000000
        /*02b8*/ 	.word	0x00008820
        /*02bc*/ 	.short	0x010a
        /*02be*/ 	.byte	0x3f
	.zero		1


	//   ....[31]....
        /*02c0*/ 	.word	0x0000b050
        /*02c4*/ 	.word	0x00000009
        /*02c8*/ 	.word	0x00008820
        /*02cc*/ 	.short	0x010a
        /*02ce*/ 	.byte	0x3f
	.zero		1


	//   ....[32]....
        /*02d0*/ 	.word	0x0000b0a0
        /*02d4*/ 	.word	0x00000002
        /*02d8*/ 	.word	0x00008840
        /*02dc*/ 	.short	0x010a
        /*02de*/ 	.byte	0x3f
	.zero		1


	//   ....[33]....
        /*02e0*/ 	.word	0x0000b0f0
        /*02e4*/ 	.word	0x00000002
        /*02e8*/ 	.word	0x00008800
        /*02ec*/ 	.short	0x010a
        /*02ee*/ 	.byte	0x3f
	.zero		1


	//   ....[34]....
        /*02f0*/ 	.word	0x0000b140
        /*02f4*/ 	.word	0x00000002
        /*02f8*/ 	.word	0x00008808
        /*02fc*/ 	.short	0x010a
        /*02fe*/ 	.byte	0x3f
	.zero		1


	//   ....[35]....
        /*0300*/ 	.word	0x0000b190
        /*0304*/ 	.word	0x00000009
        /*0308*/ 	.word	0x00008800
        /*030c*/ 	.short	0x010a
        /*030e*/ 	.byte	0x3f
	.zero		1


	//   ....[36]....
        /*0310*/ 	.word	0x0000b1e0
        /*0314*/ 	.word	0x00000000
        /*0318*/ 	.word	0x00008820
        /*031c*/ 	.short	0x010a
        /*031e*/ 	.byte	0x3f
	.zero		1


	//   ....[37]....
        /*0320*/ 	.word	0x0000b230
        /*0324*/ 	.word	0x00000017
        /*0328*/ 	.word	0x00008800
        /*032c*/ 	.short	0x010a
        /*032e*/ 	.byte	0x3f
	.zero		1


	//   ....[38]....
        /*0330*/ 	.word	0x0000b280
        /*0334*/ 	.word	0x0000000b
        /*0338*/ 	.word	0x00008820
        /*033c*/ 	.short	0x010a
        /*033e*/ 	.byte	0x3f
	.zero		1


	//----- nvinfo : EIATTR_NUM_MBARRIERS
	.align		4
.L_35:
        /*0340*/ 	.byte	0x03, 0x38
        /*0342*/ 	.short	0x000c


	//----- nvinfo : EIATTR_EXIT_INSTR_OFFSETS
	.align		4
        /*0344*/ 	.byte	0x04, 0x1c
        /*0346*/ 	.short	(.L_37 - .L_36)


	//   ....[0]....
.L_36:
        /*0348*/ 	.word	0x0000af00


	//----- nvinfo : EIATTR_MAX_THREADS
	.align		4
.L_37:
        /*034c*/ 	.byte	0x04, 0x05
        /*034e*/ 	.short	(.L_39 - .L_38)
.L_38:
        /*0350*/ 	.word	0x00000080
        /*0354*/ 	.word	0x00000001
        /*0358*/ 	.word	0x00000001


	//----- nvinfo : EIATTR_CRS_STACK_SIZE
	.align		4
.L_39:
        /*035c*/ 	.byte	0x04, 0x1e
        /*035e*/ 	.short	(.L_41 - .L_40)
.L_40:
        /*0360*/ 	.word	0x00000000


	//----- nvinfo : EIATTR_CBANK_PARAM_SIZE
	.align		4
.L_41:
        /*0364*/ 	.byte	0x03, 0x19
        /*0366*/ 	.short	0x0870


	//----- nvinfo : EIATTR_PARAM_CBANK
	.align		4
        /*0368*/ 	.byte	0x04, 0x0a
        /*036a*/ 	.short	(.L_43 - .L_42)
	.align		4
.L_42:
        /*036c*/ 	.word	index@(.nv.constant0._ZN7cutlass13device_kernelINS_4fmha6kernel13FmhaKernelTmaINS1_10collective15FmhaMainloopTmaINS_6half_tEfN4cute5tupleIJNS7_1CILi64EEENS9_ILi256EEENS9_ILi16EEEEEENS4_13DefaultFusionEJEEENS4_15FmhaFwdEpilogueIS6_fNS8_IJSA_SC_SB_EEEEEJEEEEEvNT_6ParamsE)
        /*0370*/ 	.short	0x0210
        /*0372*/ 	.short	0x0870


	//----- nvinfo : EIATTR_SW_WAR
	.align		4
.L_43:
        /*0374*/ 	.byte	0x04, 0x36
        /*0376*/ 	.short	(.L_45 - .L_44)
.L_44:
        /*0378*/ 	.word	0x00000008
.L_45:


//--------------------- .nv.callgraph             --------------------------
	.section	.nv.callgraph,"",@"SHT_CUDA_CALLGRAPH"
	.align	4
	.sectionentsize	8
	.align		4
        /*0000*/ 	.word	0x00000000
	.align		4
        /*0004*/ 	.word	0xffffffff
	.align		4
        /*0008*/ 	.word	index@(_ZN7cutlass13device_kernelINS_4fmha6kernel13FmhaKernelTmaINS1_10collective15FmhaMainloopTmaINS_6half_tEfN4cute5tupleIJNS7_1CILi64EEENS9_ILi256EEENS9_ILi16EEEEEENS4_13DefaultFusionEJEEENS4_15FmhaFwdEpilogueIS6_fNS8_IJSA_SC_SB_EEEEEJEEEEEvNT_6ParamsE)
	.align		4
        /*000c*/ 	.word	index@(__assertfail)
	.align		4
        /*0010*/ 	.word	0x00000000
	.align		4
        /*0014*/ 	.word	0xfffffffe
	.align		4
        /*0018*/ 	.word	0x00000000
	.align		4
        /*001c*/ 	.word	0xfffffffd
	.align		4
        /*0020*/ 	.word	0x00000000
	.align		4
        /*0024*/ 	.word	0xfffffffc


//--------------------- .nv.constant4             --------------------------
	.section	.nv.constant4,"a",@progbits
	.align	8
	.align		8
.nv.constant4:
        /*0000*/ 	.dword	__assertfail
	.align		8
        /*0008*/ 	.dword	__unnamed_1
	.align		8
        /*0010*/ 	.dword	_ZN39_INTERNAL_9aab455a_4_k_cu_9c8b0fec_27504cuda3std3__45__cpo5beginE
	.align		8
        /*0018*/ 	.dword	_ZN39_INTERNAL_9aab455a_4_k_cu_9c8b0fec_27504cuda3std3__45__cpo3endE
	.align		8
        /*0020*/ 	.dword	_ZN39_INTERNAL_9aab455a_4_k_cu_9c8b0fec_27504cuda3std3__45__cpo6cbeginE
	.align		8
        /*0028*/ 	.dword	_ZN39_INTERNAL_9aab455a_4_k_cu_9c8b0fec_27504cuda3std3__45__cpo4cendE
	.align		8
        /*0030*/ 	.dword	_ZN39_INTERNAL_9aab455a_4_k_cu_9c8b0fec_27504cuda3std3__441_GLOBAL__N__9aab455a_4_k_cu_9c8b0fec_27506ignoreE
	.align		8
        /*0038*/ 	.dword	_ZN39_INTERNAL_9aab455a_4_k_cu_9c8b0fec_27504cuda3std3__419piecewise_constructE
	.align		8
        /*0040*/ 	.dword	_ZN39_INTERNAL_9aab455a_4_k_cu_9c8b0fec_27504cuda3std3__48in_placeE
	.align		8
        /*0048*/ 	.dword	_ZN39_INTERNAL_9aab455a_4_k_cu_9c8b0fec_27504cuda3std6ranges3__45__cpo4swapE
	.align		8
        /*0050*/ 	.dword	_ZN39_INTERNAL_9aab455a_4_k_cu_9c8b0fec_27504cuda3std6ranges3__45__cpo9iter_moveE
	.align		8
        /*0058*/ 	.dword	_ZN39_INTERNAL_9aab455a_4_k_cu_9c8b0fec_27504cute7productE
	.align		8
        /*0060*/ 	.dword	_ZN39_INTERNAL_9aab455a_4_k_cu_9c8b0fec_27504cute1_E
	.align		8
        /*0068*/ 	.dword	$str$23
	.align		8
        /*0070*/ 	.dword	$str$24


//--------------------- .text._ZN7cutlass13device_kernelINS_4fmha6kernel13FmhaKernelTmaINS1_10collective15FmhaMainloopTmaINS_6half_tEfN4cute5tupleIJNS7_1CILi64EEENS9_ILi256EEENS9_ILi16EEEEEENS4_13DefaultFusionEJEEENS4_15FmhaFwdEpilogueIS6_fNS8_IJSA_SC_SB_EEEEEJEEEEEvNT_6ParamsE --------------------------
	.section	.text._ZN7cutlass13device_kernelINS_4fmha6kernel13FmhaKernelTmaINS1_10collective15FmhaMainloopTmaINS_6half_tEfN4cute5tupleIJNS7_1CILi64EEENS9_ILi256EEENS9_ILi16EEEEEENS4_13DefaultFusionEJEEENS4_15FmhaFwdEpilogueIS6_fNS8_IJSA_SC_SB_EEEEEJEEEEEvNT_6ParamsE,"ax",@progbits
	.align	128
.text._ZN7cutlass13device_kernelINS_4fmha6kernel13FmhaKernelTmaINS1_10collective15FmhaMainloopTmaINS_6half_tEfN4cute5tupleIJNS7_1CILi64EEENS9_ILi256EEENS9_ILi16EEEEEENS4_13DefaultFusionEJEEENS4_15FmhaFwdEpilogueIS6_fNS8_IJSA_SC_SB_EEEEEJEEEEEvNT_6ParamsE:
        .type           _ZN7cutlass13device_kernelINS_4fmha6kernel13FmhaKernelTmaINS1_10collective15FmhaMainloopTmaINS_6half_tEfN4cute5tupleIJNS7_1CILi64EEENS9_ILi256EEENS9_ILi16EEEEEENS4_13DefaultFusionEJEEENS4_15FmhaFwdEpilogueIS6_fNS8_IJSA_SC_SB_EEEEEJEEEEEvNT_6ParamsE,@function
        .size           _ZN7cutlass13device_kernelINS_4fmha6kernel13FmhaKernelTmaINS1_10collective15FmhaMainloopTmaINS_6half_tEfN4cute5tupleIJNS7_1CILi64EEENS9_ILi256EEENS9_ILi16EEEEEENS4_13DefaultFusionEJEEENS4_15FmhaFwdEpilogueIS6_fNS8_IJSA_SC_SB_EEEEEJEEEEEvNT_6ParamsE,(.L_x_74 - _ZN7cutlass13device_kernelINS_4fmha6kernel13FmhaKernelTmaINS1_10collective15FmhaMainloopTmaINS_6half_tEfN4cute5tupleIJNS7_1CILi64EEENS9_ILi256EEENS9_ILi16EEEEEENS4_13DefaultFusionEJEEENS4_15FmhaFwdEpilogueIS6_fNS8_IJSA_SC_SB_EEEEEJEEEEEvNT_6ParamsE)
        .other          _ZN7cutlass13device_kernelINS_4fmha6kernel13FmhaKernelTmaINS1_10collective15FmhaMainloopTmaINS_6half_tEfN4cute5tupleIJNS7_1CILi64EEENS9_ILi256EEENS9_ILi16EEEEEENS4_13DefaultFusionEJEEENS4_15FmhaFwdEpilogueIS6_fNS8_IJSA_SC_SB_EEEEEJEEEEEvNT_6ParamsE,@"STO_CUDA_ENTRY STV_DEFAULT"
_ZN7cutlass13device_kernelINS_4fmha6kernel13FmhaKernelTmaINS1_10collective15FmhaMainloopTmaINS_6half_tEfN4cute5tupleIJNS7_1CILi64EEENS9_ILi256EEENS9_ILi16EEEEEENS4_13DefaultFusionEJEEENS4_15FmhaFwdEpilogueIS6_fNS8_IJSA_SC_SB_EEEEEJEEEEEvNT_6ParamsE:
[----:B------:R-:W1:Y:S01]  /*0000*/  LDC R1, c[0x0][0x28] ;  /* 0x00000a00ff017b82 */ /* 0x000e620000000800 */
[----:B------:R-:W2:Y:S01]  /*0010*/  S2R R16, SR_TID.X ;  /* 0x0000000000107919 */ /* 0x000ea20000002100 */
[----:B------:R-:W-:Y:S01]  /*0020*/  ELECT P0, URZ, PT ;  /* 0x00000000003f782f */ /* 0x000fe20003800000 */
[----:B------:R-:W-:Y:S01]  /*0030*/  BSSY B0, `(.L_x_0) ;  /* 0x0000010000007945 */ /* 0x000fe20003800000 */
[----:B--2---:R-:W-:-:S05]  /*0040*/  SHF.R.U32.HI R8, RZ, 0x5, R16 ;  /* 0x00000005ff087819 */ /* 0x004fca0000011610 */
[----:B------:R-:W2:Y:S02]  /*0050*/  SHFL.IDX PT, R0, R8, RZ, 0x1f ;  /* 0x00001fff08007589 */ /* 0x000ea400000e0000 */
[----:B--2---:R-:W-:-:S13]  /*0060*/  ISETP.NE.OR P0, PT, R0, RZ, !P0 ;  /* 0x000000ff0000720c */ /* 0x004fda0004705670 */
[----:B-1----:R-:W-:Y:S05]  /*0070*/  @P0 BRA `(.L_x_1) ;  /* 0x00000000002c0947 */ /* 0x002fea0003800000 */
[----:B------:R-:W-:Y:S02]  /*0080*/  ULDC.64 UR4, c[0x0][0x198] ;  /* 0x0000660000047ab9 */ /* 0x000fe40000000a00 */
[----:B------:R-:W-:Y:S02]  /*0090*/  UIADD3 UR6, UP0, UR4, 0xf0, URZ ;  /* 0x000000f004067890 */ /* 0x000fe4000ff1e03f */
[----:B------:R-:W-:Y:S02]  /*00a0*/  UIADD3 UR8, UP1, UR4, 0x1f0, URZ ;  /* 0x000001f004087890 */ /* 0x000fe4000ff3e03f */
[----:B------:R-:W-:Y:S02]  /*00b0*/  UIADD3 UR4, UP2, UR4, 0x2f0, URZ ;  /* 0x000002f004047890 */ /* 0x000fe4000ff5e03f */
[----:B------:R-:W-:Y:S02]  /*00c0*/  UIADD3.X UR7, URZ, UR5, URZ, UP0, !UPT ;  /* 0x000000053f077290 */ /* 0x000fe400087fe43f */
[----:B------:R-:W-:-:S02]  /*00d0*/  UIADD3.X UR9, URZ, UR5, URZ, UP1, !UPT ;  /* 0x000000053f097290 */ /* 0x000fc40008ffe43f */
[----:B------:R-:W-:-:S05]  /*00e0*/  UIADD3.X UR5, URZ, UR5, URZ, UP2, !UPT ;  /* 0x000000053f057290 */ /* 0x000fca00097fe43f */
[----:B------:R1:W-:Y:S02]  /*00f0*/  UTMACCTL.PF [UR6] ;  /* 0x00000000060079b9 */ /* 0x0003e40008040000 */
[----:B------:R1:W-:Y:S02]  /*0100*/  UTMACCTL.PF [UR8] ;  /* 0x00000000080079b9 */ /* 0x0003e40008040000 */
[----:B------:R1:W-:Y:S02]  /*0110*/  UTMACCTL.PF [UR4] ;  /* 0x00000000040079b9 */ /* 0x0003e40008040000 */
[----:B-1----:R-:W-:Y:S01]  /*0120*/  NOP ;  /* 0x0000000000007918 */ /* 0x002fe20000000000 */
.L_x_1:
[----:B------:R-:W-:Y:S05]  /*0130*/  BSYNC B0 ;  /* 0x0000000000007941 */ /* 0x000fea0003800000 */
.L_x_0:
[----:B------:R-:W1:Y:S02]  /*0140*/  SHFL.IDX PT, R0, R8, RZ, 0x1f ;  /* 0x00001fff08007589 */ /* 0x000e6400000e0000 */
[----:B-1----:R-:W-:-:S13]  /*0150*/  ISETP.NE.AND P0, PT, R0, RZ, PT ;  /* 0x000000ff0000720c */ /* 0x002fda0003f05270 */
[----:B------:R-:W-:Y:S05]  /*0160*/  @P0 BRA `(.L_x_2) ;  /* 0x0000000000400947 */ /* 0x000fea0003800000 */
[----:B------:R-:W1:Y:S01]  /*0170*/  S2UR UR8, SR_CgaCtaId ;  /* 0x00000000000879c3 */ /* 0x000e620000008800 */
[----:B------:R-:W-:Y:S01]  /*0180*/  UMOV UR4, 0x400 ;  /* 0x0000040000047882 */ /* 0x000fe20000000000 */
[----:B------:R-:W-:Y:S01]  /*0190*/  UMOV UR5, 0x1 ;  /* 0x0000000100057882 */ /* 0x000fe20000000000 */
[----:B------:R-:W-:Y:S01]  /*01a0*/  UMOV UR6, 0x80 ;  /* 0x0000008000067882 */ /* 0x000fe20000000000 */
[----:B------:R-:W-:Y:S01]  /*01b0*/  ELECT P0, URZ, PT ;  /* 0x00000000003f782f */ /* 0x000fe20003800000 */
[----:B------:R-:W-:-:S04]  /*01c0*/  UIADD3 UR6, -UR6, 0x100000, URZ ;  /* 0x0010000006067890 */ /* 0x000fc8000fffe13f */
[----:B------:R-:W-:Y:S02]  /*01d0*/  USHF.L.U32 UR7, UR6, 0xb, URZ ;  /* 0x0000000b06077899 */ /* 0x000fe4000800063f */
[----:B------:R-:W-:Y:S02]  /*01e0*/  USHF.L.U32 UR6, UR6, 0x1, URZ ;  /* 0x0000000106067899 */ /* 0x000fe4000800063f */
[----:B-1----:R-:W-:Y:S02]  /*01f0*/  ULEA UR8, UR8, UR4, 0x18 ;  /* 0x0000000408087291 */ /* 0x002fe4000f8ec03f */
[----:B------:R-:W-:-:S04]  /*0200*/  UIADD3 UR4, -UR5, 0x100000, URZ ;  /* 0x0010000005047890 */ /* 0x000fc8000fffe13f */
[----:B------:R-:W-:Y:S02]  /*0210*/  USHF.L.U32 UR5, UR4, 0xb, URZ ;  /* 0x0000000b04057899 */ /* 0x000fe4000800063f */
[----:B------:R-:W-:Y:S01]  /*0220*/  USHF.L.U32 UR4, UR4, 0x1, URZ ;  /* 0x0000000104047899 */ /* 0x000fe2000800063f */
[----:B------:R-:W1:Y:S11]  /*0230*/  FENCE.VIEW.ASYNC.S ;  /* 0x00000000000073c6 */ /* 0x000e760000000000 */
[----:B-1----:R1:W2:Y:S01]  /*0240*/  SYNCS.EXCH.64 URZ, [UR8+0x8840], UR4 ;  /* 0x00884004083f75b2 */ /* 0x0022a20008000100 */
[----:B------:R1:W3:Y:S01]  /*0250*/  SYNCS.EXCH.64 URZ, [UR8+0x8848], UR6 ;  /* 0x00884806083f75b2 */ /* 0x0002e20008000100 */
[----:B------:R-:W-:Y:S01]  /*0260*/  NOP ;  /* 0x0000000000007918 */ /* 0x000fe20000000000 */
.L_x_2:
[----:B------:R-:W4:Y:S01]  /*0270*/  SHFL.IDX PT, R0, R8, RZ, 0x1f ;  /* 0x00001fff08007589 */ /* 0x000f2200000e0000 */
[----:B------:R-:W-:Y:S01]  /*0280*/  NOP ;  /* 0x0000000000007918 */ /* 0x000fe20000000000 */
[----:B----4-:R-:W-:-:S13]  /*0290*/  ISETP.NE.AND P0, PT, R0, RZ, PT ;  /* 0x000000ff0000720c */ /* 0x010fda0003f05270 */
[----:B------:R-:W-:Y:S05]  /*02a0*/  @P0 BRA `(.L_x_3) ;  /* 0x0000000000580947 */ /* 0x000fea0003800000 */
[----:B-1----:R-:W1:Y:S01]  /*02b0*/  S2UR UR5, SR_CgaCtaId ;  /* 0x00000000000579c3 */ /* 0x002e620000008800 */
[----:B------:R-:W-:Y:S01]  /*02c0*/  UMOV UR4, 0x400 ;  /* 0x0000040000047882 */ /* 0x000fe20000000000 */
[----:B------:R-:W-:Y:S01]  /*02d0*/  UMOV UR6, 0x1 ;  /* 0x0000000100067882 */ /* 0x000fe20000000000 */
[----:B------:R-:W-:Y:S01]  /*02e0*/  UMOV UR7, 0x80 ;  /* 0x0000008000077882 */ /* 0x000fe20000000000 */
[----:B------:R-:W-:Y:S01]  /*02f0*/  ELECT P0, URZ, PT ;  /* 0x00000000003f782f */ /* 0x000fe20003800000 */
[----:B-1----:R-:W-:Y:S02]  /*0300*/  ULEA UR8, UR5, UR4, 0x18 ;  /* 0x0000000405087291 */ /* 0x002fe4000f8ec03f */
[----:B------:R-:W-:-:S04]  /*0310*/  UIADD3 UR4, -UR6, 0x100000, URZ ;  /* 0x0010000006047890 */ /* 0x000fc8000fffe13f */
[----:B------:R-:W-:Y:S02]  /*0320*/  USHF.L.U32 UR5, UR4, 0xb, URZ ;  /* 0x0000000b04057899 */ /* 0x000fe4000800063f */
[----:B------:R-:W-:Y:S02]  /*0330*/  USHF.L.U32 UR4, UR4, 0x1, URZ ;  /* 0x0000000104047899 */ /* 0x000fe4000800063f */
[----:B------:R-:W-:-:S04]  /*0340*/  UIADD3 UR6, -UR7, 0x100000, URZ ;  /* 0x0010000007067890 */ /* 0x000fc8000fffe13f */
[----:B------:R-:W-:Y:S02]  /*0350*/  USHF.L.U32 UR7, UR6, 0xb, URZ ;  /* 0x0000000b06077899 */ /* 0x000fe4000800063f */
[----:B------:R-:W-:Y:S01]  /*0360*/  USHF.L.U32 UR6, UR6, 0x1, URZ ;  /* 0x0000000106067899 */ /* 0x000fe2000800063f */
[----:B------:R-:W1:Y:S03]  /*0370*/  FENCE.VIEW.ASYNC.S ;  /* 0x00000000000073c6 */ /* 0x000e660000000000 */
[----:B-1----:R4:W1:Y:S08]  /*0380*/  SYNCS.EXCH.64 URZ, [UR8+0x8800], UR4 ;  /* 0x00880004083f75b2 */ /* 0x0028700008000100 */
[----:B------:R4:W1:Y:S01]  /*0390*/  SYNCS.EXCH.64 URZ, [UR8+0x8820], UR6 ;  /* 0x00882006083f75b2 */ /* 0x0008620008000100 */
[----:B------:R4:W1:Y:S01]  /*03a0*/  SYNCS.EXCH.64 URZ, [UR8+0x8808], UR4 ;  /* 0x00880804083f75b2 */ /* 0x0008620008000100 */
[----:B------:R4:W1:Y:S01]  /*03b0*/  SYNCS.EXCH.64 URZ, [UR8+0x8828], UR6 ;  /* 0x00882806083f75b2 */ /* 0x0008620008000100 */
[----:B------:R4:W1:Y:S01]  /*03c0*/  SYNCS.EXCH.64 URZ, [UR8+0x8810], UR4 ;  /* 0x00881004083f75b2 */ /* 0x0008620008000100 */
[----:B------:R4:W1:Y:S01]  /*03d0*/  SYNCS.EXCH.64 URZ, [UR8+0x8830], UR6 ;  /* 0x00883006083f75b2 */ /* 0x0008620008000100 */
[----:B------:R4:W1:Y:S01]  /*03e0*/  SYNCS.EXCH.64 URZ, [UR8+0x8818], UR4 ;  /* 0x00881804083f75b2 */ /* 0x0008620008000100 */
[----:B------:R4:W1:Y:S02]  /*03f0*/  SYNCS.EXCH.64 URZ, [UR8+0x8838], UR6 ;  /* 0x00883806083f75b2 */ /* 0x0008640008000100 */
[----:B----4-:R-:W-:Y:S01]  /*0400*/  NOP ;  /* 0x0000000000007918 */ /* 0x010fe20000000000 */
.L_x_3:
        /* <DEDUP_REMOVED lines=18> */
[----:B------:R4:W1:Y:S02]  /*0530*/  SYNCS.EXCH.64 URZ, [UR8+0x8858], UR6 ;  /* 0x00885806083f75b2 */ /* 0x0008640008000100 */
[----:B----4-:R-:W-:Y:S01]  /*0540*/  NOP ;  /* 0x0000000000007918 */ /* 0x010fe20000000000 */
.L_x_4:
[----:B------:R-:W4:Y:S01]  /*0550*/  SHFL.IDX PT, R8, R8, RZ, 0x1f ;  /* 0x00001fff08087589 */ /* 0x000f2200000e0000 */
[----:B------:R-:W-:Y:S01]  /*0560*/  ELECT P0, URZ, PT ;  /* 0x00000000003f782f */ /* 0x000fe20003800000 */
[----:B------:R-:W-:Y:S01]  /*0570*/  NOP ;  /* 0x0000000000007918 */ /* 0x000fe20000000000 */
[----:B------:R-:W4:Y:S01]  /*0580*/  S2UR UR36, SR_CTAID.Y ;  /* 0x00000000002479c3 */ /* 0x000f220000002600 */
[----:B------:R-:W-:Y:S01]  /*0590*/  BSSY B0, `(.L_x_5) ;  /* 0x0000023000007945 */ /* 0x000fe20003800000 */
[----:B------:R-:W-:Y:S02]  /*05a0*/  MOV R7, RZ ;  /* 0x000000ff00077202 */ /* 0x000fe40000000f00 */
[----:B------:R-:W-:-:S04]  /*05b0*/  LOP3.LUT R17, R16, 0x7f, RZ, 0xc0, !PT ;  /* 0x0000007f10117812 */ /* 0x000fc800078ec0ff */
[----:B------:R-:W4:Y:S08]  /*05c0*/  S2UR UR37, SR_CTAID.Z ;  /* 0x00000000002579c3 */ /* 0x000f300000002700 */
[----:B-123--:R-:W-:Y:S01]  /*05d0*/  BAR.SYNC.DEFER_BLOCKING 0x0 ;  /* 0x0000000000007b1d */ /* 0x00efe20000010000 */
[----:B----4-:R-:W-:-:S13]  /*05e0*/  ISETP.EQ.AND P1, PT, R8, RZ, P0 ;  /* 0x000000ff0800720c */ /* 0x010fda0000722270 */
[----:B------:R-:W-:Y:S05]  /*05f0*/  @!P1 BRA `(.L_x_6) ;  /* 0x0000000000709947 */ /* 0x000fea0003800000 */
[----:B------:R-:W1:Y:S01]  /*0600*/  S2R R3, SR_CgaCtaId ;  /* 0x0000000000037919 */ /* 0x000e620000008800 */
[----:B------:R-:W-:Y:S02]  /*0610*/  MOV R0, 0x400 ;  /* 0x0000040000007802 */ /* 0x000fe40000000f00 */
[----:B------:R-:W-:Y:S02]  /*0620*/  MOV R2, 0x1 ;  /* 0x0000000100027802 */ /* 0x000fe40000000f00 */
[----:B------:R-:W-:Y:S02]  /*0630*/  ISETP.NE.AND P3, PT, R17, RZ, PT ;  /* 0x000000ff1100720c */ /* 0x000fe40003f65270 */
[----:B-1----:R-:W-:Y:S02]  /*0640*/  LEA R3, R3, R0, 0x18 ;  /* 0x0000000003037211 */ /* 0x002fe400078ec0ff */
[----:B------:R-:W-:-:S04]  /*0650*/  SHF.L.U32 R0, R2, 0x1f, RZ ;  /* 0x0000001f02007819 */ /* 0x000fc800000006ff */
[----:B------:R-:W1:Y:S02]  /*0660*/  SYNCS.PHASECHK.TRANS64.TRYWAIT P2, [R3+URZ+0x8848], R0 ;  /* 0x00884800030075a7 */ /* 0x000e64000804017f */
[----:B-1----:R-:W-:Y:S05]  /*0670*/  @!P2 BRA `(.L_x_7) ;  /* 0x000000a80024a947 */ /* 0x002fea0003800000 */
.L_x_57:
[----:B------:R-:W-:Y:S05]  /*0680*/  @P3 BRA `(.L_x_8) ;  /* 0x0000000000143947 */ /* 0x000fea0003800000 */
[----:B------:R-:W-:Y:S02]  /*0690*/  LOP3.LUT P2, RZ, R16, 0x1f, RZ, 0xc0, !PT ;  /* 0x0000001f10ff7812 */ /* 0x000fe4000784c0ff */
[----:B-1----:R-:W-:-:S04]  /*06a0*/  MOV R0, 0x800 ;  /* 0x0000080000007802 */ /* 0x002fc80000000f00 */
[----:B------:R2:W-:Y:S07]  /*06b0*/  SYNCS.ARRIVE.TRANS64 RZ, [R3+URZ+0x8840], R0 ;  /* 0x0088400003ff79a7 */ /* 0x0005ee000800003f */
[----:B------:R-:W-:Y:S05]  /*06c0*/  @!P2 BRA `(.L_x_8) ;  /* 0x000000000004a947 */ /* 0x000fea0003800000 */
[----:B------:R-:W-:Y:S01]  /*06d0*/  BPT.TRAP 0x1 ;  /* 0x000000040000795c */ /* 0x000fe20000300000 */
.L_x_8:
[----:B------:R-:W3:Y:S01]  /*06e0*/  S2UR UR11, SR_CTAID.X ;  /* 0x00000000000b79c3 */ /* 0x000ee20000002500 */
[----:B------:R-:W-:Y:S01]  /*06f0*/  R2UR UR8, R3 ;  /* 0x00000000030872ca */ /* 0x000fe200000e0000 */
[----:B------:R-:W-:Y:S01]  /*0700*/  ULDC.64 UR4, c[0x0][0x198] ;  /* 0x0000660000047ab9 */ /* 0x000fe20000000a00 */
[----:B------:R-:W-:Y:S01]  /*0710*/  UMOV UR6, 0x0 ;  /* 0x0000000000067882 */ /* 0x000fe20000000000 */
[----:B------:R-:W-:Y:S01]  /*0720*/  UIADD3 UR4, UP0, UR4, 0xf0, URZ ;  /* 0x000000f004047890 */ /* 0x000fe2000ff1e03f */
[----:B------:R-:W-:Y:S01]  /*0730*/  UMOV UR7, 0x10000000 ;  /* 0x1000000000077882 */ /* 0x000fe20000000000 */
[----:B------:R-:W-:Y:S02]  /*0740*/  UMOV UR10, URZ ;  /* 0x0000003f000a7c82 */ /* 0x000fe40008000000 */
[----:B------:R-:W-:Y:S01]  /*0750*/  UIADD3.X UR5, URZ, UR5, URZ, UP0, !UPT ;  /* 0x000000053f057290 */ /* 0x000fe200087fe43f */
[----:B------:R-:W-:Y:S01]  /*0760*/  UMOV UR12, UR36 ;  /* 0x00000024000c7c82 */ /* 0x000fe20008000000 */
[----:B------:R-:W-:-:S04]  /*0770*/  UMOV UR13, UR37 ;  /* 0x00000025000d7c82 */ /* 0x000fc80008000000 */
[----:B------:R-:W-:Y:S02]  /*0780*/  UIADD3 UR9, UR8, 0x8840, URZ ;  /* 0x0000884008097890 */ /* 0x000fe4000fffe03f */
[----:B---3--:R-:W-:-:S09]  /*0790*/  USHF.L.U32 UR11, UR11, 0x6, URZ ;  /* 0x000000060b0b7899 */ /* 0x008fd2000800063f */
[----:B------:R3:W-:Y:S02]  /*07a0*/  UTMALDG.4D [UR8], [UR4], desc[UR6] ;  /* 0x00000608040075b4 */ /* 0x0007e40008019000 */
[----:B---3--:R-:W-:Y:S01]  /*07b0*/  NOP ;  /* 0x0000000000007918 */ /* 0x008fe20000000000 */
.L_x_6:
[----:B------:R-:W-:Y:S05]  /*07c0*/  BSYNC B0 ;  /* 0x0000000000007941 */ /* 0x000fea0003800000 */
.L_x_5:
[----:B------:R-:W1:Y:S01]  /*07d0*/  LDC R11, c[0x0][0x28c] ;  /* 0x0000a300ff0b7b82 */ /* 0x000e620000000800 */
[----:B------:R-:W-:Y:S01]  /*07e0*/  BSSY B0, `(.L_x_9) ;  /* 0x0000090000007945 */ /* 0x000fe20003800000 */
[----:B------:R-:W-:Y:S02]  /*07f0*/  MOV R5, 0x1 ;  /* 0x0000000100057802 */ /* 0x000fe40000000f00 */
[----:B------:R-:W-:Y:S02]  /*0800*/  MOV R4, RZ ;  /* 0x000000ff00047202 */ /* 0x000fe40000000f00 */
[----:B-12---:R-:W-:-:S04]  /*0810*/  IADD3 R0, R11, 0xff, RZ ;  /* 0x000000ff0b007810 */ /* 0x006fc80007ffe0ff */
[----:B------:R-:W-:-:S04]  /*0820*/  SHF.R.S32.HI R3, RZ, 0x1f, R0 ;  /* 0x0000001fff037819 */ /* 0x000fc80000011400 */
[----:B------:R-:W-:-:S04]  /*0830*/  LEA.HI R3, R3, R0, RZ, 0x8 ;  /* 0x0000000003037211 */ /* 0x000fc800078f40ff */
[----:B------:R-:W-:-:S04]  /*0840*/  SHF.R.S32.HI R10, RZ, 0x8, R3 ;  /* 0x00000008ff0a7819 */ /* 0x000fc80000011403 */
[----:B------:R-:W-:Y:S01]  /*0850*/  SHF.L.U32 R6, R10, 0x1, RZ ;  /* 0x000000010a067819 */ /* 0x000fe200000006ff */
[----:B------:R-:W-:Y:S06]  /*0860*/  @!P1 BRA `(.L_x_10) ;  /* 0x00000008001c9947 */ /* 0x000fec0003800000 */
[----:B------:R-:W-:Y:S02]  /*0870*/  ISETP.GE.AND P1, PT, R11, 0x1, PT ;  /* 0x000000010b00780c */ /* 0x000fe40003f26270 */
[----:B------:R-:W-:Y:S02]  /*0880*/  LOP3.LUT R12, R16, 0x1f, RZ, 0xc0, !PT ;  /* 0x0000001f100c7812 */ /* 0x000fe400078ec0ff */
[----:B------:R-:W-:Y:S02]  /*0890*/  MOV R7, RZ ;  /* 0x000000ff00077202 */ /* 0x000fe40000000f00 */
[----:B------:R-:W-:-:S07]  /*08a0*/  MOV R4, RZ ;  /* 0x000000ff00047202 */ /* 0x000fce0000000f00 */
        /* <DEDUP_REMOVED lines=9> */
.L_x_58:
[----:B------:R-:W-:Y:S01]  /*0940*/  MOV R4, 0x1 ;  /* 0x0000000100047802 */ /* 0x000fe20000000f00 */
[----:B------:R-:W-:Y:S06]  /*0950*/  @P2 BRA `(.L_x_13) ;  /* 0x0000000000142947 */ /* 0x000fec0003800000 */
[----:B------:R-:W-:Y:S02]  /*0960*/  ISETP.NE.AND P1, PT, R12, RZ, PT ;  /* 0x000000ff0c00720c */ /* 0x000fe40003f25270 */
[----:B-1----:R-:W-:-:S04]  /*0970*/  MOV R0, 0x2000 ;  /* 0x0000200000007802 */ /* 0x002fc80000000f00 */
[----:B------:R2:W-:Y:S07]  /*0980*/  SYNCS.ARRIVE.TRANS64 RZ, [R3+URZ+0x8800], R0 ;  /* 0x0088000003ff79a7 */ /* 0x0005ee000800003f */
[----:B------:R-:W-:Y:S05]  /*0990*/  @!P1 BRA `(.L_x_13) ;  /* 0x0000000000049947 */ /* 0x000fea0003800000 */
[----:B------:R-:W-:Y:S01]  /*09a0*/  BPT.TRAP 0x1 ;  /* 0x000000040000795c */ /* 0x000fe20000300000 */
.L_x_13:
[----:B------:R-:W3:Y:S01]  /*09b0*/  S2R R5, SR_CgaCtaId ;  /* 0x0000000000057919 */ /* 0x000ee20000008800 */
[----:B------:R-:W-:Y:S01]  /*09c0*/  R2UR UR33, R3 ;  /* 0x00000000032172ca */ /* 0x000fe200000e0000 */
[----:B------:R-:W-:Y:S01]  /*09d0*/  ULDC.64 UR4, c[0x0][0x198] ;  /* 0x0000660000047ab9 */ /* 0x000fe20000000a00 */
[----:B-12---:R-:W-:Y:S01]  /*09e0*/  MOV R0, 0x400 ;  /* 0x0000040000007802 */ /* 0x006fe20000000f00 */
[----:B------:R-:W-:Y:S01]  /*09f0*/  UIADD3 UR4, UP0, UR4, 0x1f0, URZ ;  /* 0x000001f004047890 */ /* 0x000fe2000ff1e03f */
[----:B------:R-:W-:Y:S01]  /*0a00*/  MOV R3, 0x1 ;  /* 0x0000000100037802 */ /* 0x000fe20000000f00 */
[----:B------:R-:W-:Y:S01]  /*0a10*/  UMOV UR6, 0x0 ;  /* 0x0000000000067882 */ /* 0x000fe20000000000 */
[----:B------:R-:W-:Y:S01]  /*0a20*/  UMOV UR7, 0x10000000 ;  /* 0x1000000000077882 */ /* 0x000fe20000000000 */
[----:B------:R-:W-:Y:S01]  /*0a30*/  UIADD3.X UR5, URZ, UR5, URZ, UP0, !UPT ;  /* 0x000000053f057290 */ /* 0x000fe200087fe43f */
[----:B------:R-:W-:Y:S01]  /*0a40*/  SHF.L.U32 R3, R3, 0x1f, RZ ;  /* 0x0000001f03037819 */ /* 0x000fe200000006ff */
[----:B------:R-:W-:Y:S01]  /*0a50*/  UMOV UR34, URZ ;  /* 0x0000003f00227c82 */ /* 0x000fe20008000000 */
[----:B------:R-:W-:Y:S01]  /*0a60*/  UMOV UR35, URZ ;  /* 0x0000003f00237c82 */ /* 0x000fe20008000000 */
[----:B------:R-:W-:-:S02]  /*0a70*/  ISETP.NE.AND P2, PT, R17, RZ, PT ;  /* 0x000000ff1100720c */ /* 0x000fc40003f45270 */
[----:B------:R-:W-:Y:S02]  /*0a80*/  UIADD3 UR32, UR33, 0x800, URZ ;  /* 0x0000080021207890 */ /* 0x000fe4000fffe03f */
[----:B------:R-:W-:-:S09]  /*0a90*/  UIADD3 UR33, UR33, 0x8800, URZ ;  /* 0x0000880021217890 */ /* 0x000fd2000fffe03f */
[----:B------:R1:W-:Y:S01]  /*0aa0*/  UTMALDG.4D [UR32], [UR4], desc[UR6] ;  /* 0x00000620040075b4 */ /* 0x0003e20008019000 */
[----:B---3--:R-:W-:-:S04]  /*0ab0*/  LEA R5, R5, R0, 0x18 ;  /* 0x0000000005057211 */ /* 0x008fc800078ec0ff */
[----:B------:R-:W-:-:S04]  /*0ac0*/  LEA R0, R4, R5, 0x3 ;  /* 0x0000000504007211 */ /* 0x000fc800078e18ff */
[----:B------:R-:W2:Y:S02]  /*0ad0*/  SYNCS.PHASECHK.TRANS64.TRYWAIT P1, [R0+URZ+0x8820], R3 ;  /* 0x00882003000075a7 */ /* 0x000ea4000802017f */
[----:B-12---:R-:W-:Y:S05]  /*0ae0*/  @!P1 BRA `(.L_x_14) ;  /* 0x000000a400309947 */ /* 0x006fea0003800000 */
.L_x_59:
[----:B------:R-:W-:Y:S01]  /*0af0*/  MOV R7, 0x1 ;  /* 0x0000000100077802 */ /* 0x000fe20000000f00 */
[----:B------:R-:W-:Y:S06]  /*0b00*/  @P2 BRA `(.L_x_15) ;  /* 0x0000000000142947 */ /* 0x000fec0003800000 */
[----:B------:R-:W-:Y:S02]  /*0b10*/  ISETP.NE.AND P1, PT, R12, RZ, PT ;  /* 0x000000ff0c00720c */ /* 0x000fe40003f25270 */
[----:B-1----:R-:W-:-:S04]  /*0b20*/  MOV R3, 0x2000 ;  /* 0x0000200000037802 */ /* 0x002fc80000000f00 */
[----:B------:R2:W-:Y:S07]  /*0b30*/  SYNCS.ARRIVE.TRANS64 RZ, [R0+URZ+0x8800], R3 ;  /* 0x0088000300ff79a7 */ /* 0x0005ee000800003f */
[----:B------:R-:W-:Y:S05]  /*0b40*/  @!P1 BRA `(.L_x_15) ;  /* 0x0000000000049947 */ /* 0x000fea0003800000 */
[----:B------:R-:W-:Y:S01]  /*0b50*/  BPT.TRAP 0x1 ;  /* 0x000000040000795c */ /* 0x000fe20000300000 */
.L_x_15:
[----:B------:R-:W-:Y:S01]  /*0b60*/  LEA R5, R4, R5, 0xd ;  /* 0x0000000504057211 */ /* 0x000fe200078e68ff */
[----:B------:R-:W-:Y:S01]  /*0b70*/  ULDC.64 UR4, c[0x0][0x198] ;  /* 0x0000660000047ab9 */ /* 0x000fe20000000a00 */
[----:B------:R-:W-:Y:S01]  /*0b80*/  R2UR UR33, R0 ;  /* 0x00000000002172ca */ /* 0x000fe200000e0000 */
[----:B------:R-:W-:Y:S01]  /*0b90*/  UIADD3 UR4, UP0, UR4, 0x2f0, URZ ;  /* 0x000002f004047890 */ /* 0x000fe2000ff1e03f */
[----:B------:R-:W-:Y:S01]  /*0ba0*/  R2UR UR32, R5 ;  /* 0x00000000052072ca */ /* 0x000fe200000e0000 */
[----:B------:R-:W-:Y:S01]  /*0bb0*/  UMOV UR6, 0x0 ;  /* 0x0000000000067882 */ /* 0x000fe20000000000 */
[----:B------:R-:W-:Y:S01]  /*0bc0*/  UMOV UR7, 0x10000000 ;  /* 0x1000000000077882 */ /* 0x000fe20000000000 */
[----:B------:R-:W-:Y:S01]  /*0bd0*/  UIADD3.X UR5, URZ, UR5, URZ, UP0, !UPT ;  /* 0x000000053f057290 */ /* 0x000fe200087fe43f */
[----:B------:R-:W-:Y:S01]  /*0be0*/  IADD3 R4, R4, 0x1, RZ ;  /* 0x0000000104047810 */ /* 0x000fe20007ffe0ff */
[----:B------:R-:W-:Y:S01]  /*0bf0*/  UMOV UR34, URZ ;  /* 0x0000003f00227c82 */ /* 0x000fe20008000000 */
[----:B------:R-:W-:-:S05]  /*0c00*/  UMOV UR35, URZ ;  /* 0x0000003f00237c82 */ /* 0x000fca0008000000 */
[----:B------:R-:W-:Y:S02]  /*0c10*/  UIADD3 UR33, UR33, 0x8800, URZ ;  /* 0x0000880021217890 */ /* 0x000fe4000fffe03f */
[----:B------:R-:W-:-:S09]  /*0c20*/  UIADD3 UR32, UR32, 0x800, URZ ;  /* 0x0000080020207890 */ /* 0x000fd2000fffe03f */
[----:B------:R3:W-:Y:S02]  /*0c30*/  UTMALDG.4D [UR32], [UR4], desc[UR6] ;  /* 0x00000620040075b4 */ /* 0x0007e40008019000 */
[----:B---3--:R-:W-:Y:S01]  /*0c40*/  NOP ;  /* 0x0000000000007918 */ /* 0x008fe20000000000 */
.L_x_11:
[----:B------:R-:W-:Y:S02]  /*0c50*/  ISETP.GE.AND P1, PT, R11, 0x101, PT ;  /* 0x000001010b00780c */ /* 0x000fe40003f26270 */
[----:B------:R-:W-:-:S11]  /*0c60*/  MOV R5, 0x1 ;  /* 0x0000000100057802 */ /* 0x000fd60000000f00 */
[----:B------:R-:W-:Y:S05]  /*0c70*/  @!P1 BRA `(.L_x_16) ;  /* 0x0000000400149947 */ /* 0x000fea0003800000 */
[----:B-12---:R-:W1:Y:S01]  /*0c80*/  S2R R3, SR_CgaCtaId ;  /* 0x0000000000037919 */ /* 0x006e620000008800 */
[----:B------:R-:W-:Y:S02]  /*0c90*/  MOV R0, 0x400 ;  /* 0x0000040000007802 */ /* 0x000fe40000000f00 */
[----:B------:R-:W-:Y:S02]  /*0ca0*/  MOV R5, 0x1 ;  /* 0x0000000100057802 */ /* 0x000fe40000000f00 */
[----:B------:R-:W-:Y:S02]  /*0cb0*/  ISETP.NE.AND P2, PT, R17, RZ, PT ;  /* 0x000000ff1100720c */ /* 0x000fe40003f45270 */
[----:B------:R-:W-:Y:S02]  /*0cc0*/  SHF.L.U32 R5, R5, 0x1f, RZ ;  /* 0x0000001f05057819 */ /* 0x000fe400000006ff */
[----:B-1----:R-:W-:-:S04]  /*0cd0*/  LEA R3, R3, R0, 0x18 ;  /* 0x0000000003037211 */ /* 0x002fc800078ec0ff */
[----:B------:R-:W-:-:S04]  /*0ce0*/  LEA R0, R4, R3, 0x3 ;  /* 0x0000000304007211 */ /* 0x000fc800078e18ff */
[----:B------:R-:W1:Y:S02]  /*0cf0*/  SYNCS.PHASECHK.TRANS64.TRYWAIT P1, [R0+URZ+0x8820], R5 ;  /* 0x00882005000075a7 */ /* 0x000e64000802017f */
[----:B-1----:R-:W-:Y:S05]  /*0d00*/  @!P1 BRA `(.L_x_17) ;  /* 0x000000a000bc9947 */ /* 0x002fea0003800000 */
.L_x_60:
[----:B------:R-:W-:Y:S05]  /*0d10*/  @P2 BRA `(.L_x_18) ;  /* 0x0000000000142947 */ /* 0x000fea0003800000 */
[----:B------:R-:W-:Y:S02]  /*0d20*/  ISETP.NE.AND P1, PT, R12, RZ, PT ;  /* 0x000000ff0c00720c */ /* 0x000fe40003f25270 */
[----:B-1----:R-:W-:-:S04]  /*0d30*/  MOV R5, 0x2000 ;  /* 0x0000200000057802 */ /* 0x002fc80000000f00 */
[----:B------:R2:W-:Y:S07]  /*0d40*/  SYNCS.ARRIVE.TRANS64 RZ, [R0+URZ+0x8800], R5 ;  /* 0x0088000500ff79a7 */ /* 0x0005ee000800003f */
[----:B------:R-:W-:Y:S05]  /*0d50*/  @!P1 BRA `(.L_x_18) ;  /* 0x0000000000049947 */ /* 0x000fea0003800000 */
[----:B------:R-:W-:Y:S01]  /*0d60*/  BPT.TRAP 0x1 ;  /* 0x000000040000795c */ /* 0x000fe20000300000 */
.L_x_18:
[----:B-12---:R-:W1:Y:S01]  /*0d70*/  S2R R5, SR_CgaCtaId ;  /* 0x0000000000057919 */ /* 0x006e620000008800 */
[----:B------:R-:W-:Y:S01]  /*0d80*/  LEA R3, R4, R3, 0xd ;  /* 0x0000000304037211 */ /* 0x000fe200078e68ff */
[----:B------:R-:W-:Y:S01]  /*0d90*/  ULDC.64 UR4, c[0x0][0x198] ;  /* 0x0000660000047ab9 */ /* 0x000fe20000000a00 */
[----:B------:R-:W-:Y:S01]  /*0da0*/  R2UR UR35, R7 ;  /* 0x00000000072372ca */ /* 0x000fe200000e0000 */
[----:B------:R-:W-:Y:S01]  /*0db0*/  UIADD3 UR4, UP0, UR4, 0x1f0, URZ ;  /* 0x000001f004047890 */ /* 0x000fe2000ff1e03f */
[----:B------:R-:W-:Y:S01]  /*0dc0*/  R2UR UR33, R0 ;  /* 0x00000000002172ca */ /* 0x000fe200000e0000 */
[----:B------:R-:W-:Y:S01]  /*0dd0*/  UMOV UR6, 0x0 ;  /* 0x0000000000067882 */ /* 0x000fe20000000000 */
[----:B------:R-:W-:Y:S01]  /*0de0*/  R2UR UR32, R3 ;  /* 0x00000000032072ca */ /* 0x000fe200000e0000 */
[----:B------:R-:W-:Y:S01]  /*0df0*/  UIADD3.X UR5, URZ, UR5, URZ, UP0, !UPT ;  /* 0x000000053f057290 */ /* 0x000fe200087fe43f */
[----:B------:R-:W-:Y:S01]  /*0e00*/  IADD3 R4, R4, 0x1, RZ ;  /* 0x0000000104047810 */ /* 0x000fe20007ffe0ff */
[----:B------:R-:W-:Y:S01]  /*0e10*/  UMOV UR7, 0x10000000 ;  /* 0x1000000000077882 */ /* 0x000fe20000000000 */
[----:B------:R-:W-:Y:S01]  /*0e20*/  MOV R0, 0x400 ;  /* 0x0000040000007802 */ /* 0x000fe20000000f00 */
[----:B------:R-:W-:Y:S01]  /*0e30*/  UMOV UR34, URZ ;  /* 0x0000003f00227c82 */ /* 0x000fe20008000000 */
[----:B------:R-:W-:-:S02]  /*0e40*/  ISETP.NE.AND P2, PT, R4, 0x4, PT ;  /* 0x000000040400780c */ /* 0x000fc40003f45270 */
[C---:B------:R-:W-:Y:S01]  /*0e50*/  ISETP.NE.AND P1, PT, R4.reuse, 0x4, PT ;  /* 0x000000040400780c */ /* 0x040fe20003f25270 */
[----:B------:R-:W-:Y:S01]  /*0e60*/  USHF.L.U32 UR35, UR35, 0x8, URZ ;  /* 0x0000000823237899 */ /* 0x000fe2000800063f */
[----:B------:R-:W-:Y:S01]  /*0e70*/  SEL R4, R4, RZ, P2 ;  /* 0x000000ff04047207 */ /* 0x000fe20001000000 */
[----:B------:R-:W-:Y:S01]  /*0e80*/  UIADD3 UR33, UR33, 0x8800, URZ ;  /* 0x0000880021217890 */ /* 0x000fe2000fffe03f */
[----:B------:R-:W-:Y:S01]  /*0e90*/  ISETP.NE.AND P2, PT, R17, RZ, PT ;  /* 0x000000ff1100720c */ /* 0x000fe20003f45270 */
[----:B------:R-:W-:-:S09]  /*0ea0*/  UIADD3 UR32, UR32, 0x800, URZ ;  /* 0x0000080020207890 */ /* 0x000fd2000fffe03f */
[----:B------:R2:W-:Y:S01]  /*0eb0*/  UTMALDG.4D [UR32], [UR4], desc[UR6] ;  /* 0x00000620040075b4 */ /* 0x0005e20008019000 */
[----:B-1----:R-:W-:Y:S02]  /*0ec0*/  LEA R3, R5, R0, 0x18 ;  /* 0x0000000005037211 */ /* 0x002fe400078ec0ff */
[----:B------:R-:W-:Y:S02]  /*0ed0*/  SEL R5, RZ, 0x1, !P1 ;  /* 0x00000001ff057807 */ /* 0x000fe40004800000 */
[----:B------:R-:W-:Y:S02]  /*0ee0*/  LEA R9, R4, R3, 0x3 ;  /* 0x0000000304097211 */ /* 0x000fe400078e18ff */
[----:B------:R-:W-:-:S04]  /*0ef0*/  SHF.L.U32 R0, R5, 0x1f, RZ ;  /* 0x0000001f05007819 */ /* 0x000fc800000006ff */
[----:B------:R-:W1:Y:S02]  /*0f00*/  SYNCS.PHASECHK.TRANS64.TRYWAIT P1, [R9+URZ+0x8820], R0 ;  /* 0x00882000090075a7 */ /* 0x000e64000802017f */
[----:B-12---:R-:W-:Y:S05]  /*0f10*/  @!P1 BRA `(.L_x_19) ;  /* 0x000000a0004c9947 */ /* 0x006fea0003800000 */
.L_x_61:
[----:B------:R-:W-:Y:S05]  /*0f20*/  @P2 BRA `(.L_x_20) ;  /* 0x0000000000142947 */ /* 0x000fea0003800000 */
[----:B------:R-:W-:Y:S02]  /*0f30*/  ISETP.NE.AND P1, PT, R12, RZ, PT ;  /* 0x000000ff0c00720c */ /* 0x000fe40003f25270 */
[----:B-1----:R-:W-:-:S04]  /*0f40*/  MOV R0, 0x2000 ;  /* 0x0000200000007802 */ /* 0x002fc80000000f00 */
[----:B------:R2:W-:Y:S07]  /*0f50*/  SYNCS.ARRIVE.TRANS64 RZ, [R9+URZ+0x8800], R0 ;  /* 0x0088000009ff79a7 */ /* 0x0005ee000800003f */
[----:B------:R-:W-:Y:S05]  /*0f60*/  @!P1 BRA `(.L_x_20) ;  /* 0x0000000000049947 */ /* 0x000fea0003800000 */
[----:B------:R-:W-:Y:S01]  /*0f70*/  BPT.TRAP 0x1 ;  /* 0x000000040000795c */ /* 0x000fe20000300000 */
.L_x_20:
[C---:B------:R-:W-:Y:S01]  /*0f80*/  LEA R3, R4.reuse, R3, 0xd ;  /* 0x0000000304037211 */ /* 0x040fe200078e68ff */
        /* <DEDUP_REMOVED lines=9> */
[----:B------:R-:W-:Y:S01]  /*1020*/  UMOV UR34, URZ ;  /* 0x0000003f00227c82 */ /* 0x000fe20008000000 */
[----:B------:R-:W-:-:S02]  /*1030*/  IADD3 R7, R7, 0x1, RZ ;  /* 0x0000000107077810 */ /* 0x000fc40007ffe0ff */
[C---:B------:R-:W-:Y:S02]  /*1040*/  ISETP.NE.AND P1, PT, R4.reuse, 0x4, PT ;  /* 0x000000040400780c */ /* 0x040fe40003f25270 */
[----:B------:R-:W-:Y:S02]  /*1050*/  USHF.L.U32 UR35, UR35, 0x8, URZ ;  /* 0x0000000823237899 */ /* 0x000fe4000800063f */
[----:B------:R-:W-:Y:S01]  /*1060*/  UIADD3 UR33, UR33, 0x8800, URZ ;  /* 0x0000880021217890 */ /* 0x000fe2000fffe03f */
[----:B-12---:R-:W-:Y:S01]  /*1070*/  SEL R0, RZ, 0x1, P1 ;  /* 0x00000001ff007807 */ /* 0x006fe20000800000 */
[----:B------:R-:W-:Y:S01]  /*1080*/  UIADD3 UR32, UR32, 0x800, URZ ;  /* 0x0000080020207890 */ /* 0x000fe2000fffe03f */
[----:B------:R-:W-:Y:S02]  /*1090*/  SEL R4, R4, RZ, P1 ;  /* 0x000000ff04047207 */ /* 0x000fe40000800000 */
[----:B------:R-:W-:-:S06]  /*10a0*/  LOP3.LUT R5, R5, R0, RZ, 0x3c, !PT ;  /* 0x0000000005057212 */ /* 0x000fcc00078e3cff */
[----:B------:R3:W-:Y:S02]  /*10b0*/  UTMALDG.4D [UR32], [UR4], desc[UR6] ;  /* 0x00000620040075b4 */ /* 0x0007e40008019000 */
[----:B---3--:R-:W-:Y:S01]  /*10c0*/  NOP ;  /* 0x0000000000007918 */ /* 0x008fe20000000000 */
.L_x_16:
[----:B------:R-:W-:-:S07]  /*10d0*/  IADD3 R6, R6, -0x4, RZ ;  /* 0xfffffffc06067810 */ /* 0x000fce0007ffe0ff */
.L_x_10:
[----:B------:R-:W-:Y:S05]  /*10e0*/  BSYNC B0 ;  /* 0x0000000000007941 */ /* 0x000fea0003800000 */
.L_x_9:
[----:B-12---:R-:W1:Y:S01]  /*10f0*/  S2R R3, SR_CgaCtaId ;  /* 0x0000000000037919 */ /* 0x006e620000008800 */
[----:B------:R-:W-:Y:S02]  /*1100*/  MOV R2, 0x400 ;  /* 0x0000040000027802 */ /* 0x000fe40000000f00 */
[----:B------:R-:W-:Y:S02]  /*1110*/  SHF.L.U32 R152, RZ, 0x1f, RZ ;  /* 0x0000001fff987819 */ /* 0x000fe400000006ff */
[----:B-1----:R-:W-:-:S04]  /*1120*/  LEA R2, R3, R2, 0x18 ;  /* 0x0000000203027211 */ /* 0x002fc800078ec0ff */
[----:B------:R-:W1:Y:S02]  /*1130*/  SYNCS.PHASECHK.TRANS64.TRYWAIT P1, [R2+URZ+0x8840], R152 ;  /* 0x00884098020075a7 */ /* 0x000e64000802017f */
[----:B-1----:R-:W-:Y:S05]  /*1140*/  @!P1 BRA `(.L_x_21) ;  /* 0x0000009c00d49947 */ /* 0x002fea0003800000 */
.L_x_62:
[----:B------:R-:W2:Y:S01]  /*1150*/  SYNCS.PHASECHK.TRANS64.TRYWAIT P1, [R2+URZ+0x8800], R152 ;  /* 0x00880098020075a7 */ /* 0x000ea2000802017f */
[----:B------:R-:W-:Y:S01]  /*1160*/  MOV R3, RZ ;  /* 0x000000ff00037202 */ /* 0x000fe20000000f00 */
[----:B--2---:R-:W-:Y:S06]  /*1170*/  @!P1 BRA `(.L_x_22) ;  /* 0x0000009c00dc9947 */ /* 0x004fec0003800000 */
.L_x_63:
[----:B------:R-:W-:Y:S05]  /*1180*/  WARPSYNC.ALL ;  /* 0x0000000000007948 */ /* 0x000fea0003800000 */
[C---:B------:R-:W-:Y:S01]  /*1190*/  R2UR UR14, R2.reuse ;  /* 0x00000000020e72ca */ /* 0x040fe200000e0000 */
[----:B------:R-:W-:Y:S01]  /*11a0*/  WARPGROUP.ARRIVE ;  /* 0x00000000000079c5 */ /* 0x000fe20000000000 */
[----:B------:R-:W-:Y:S01]  /*11b0*/  R2UR UR4, R2 ;  /* 0x00000000020472ca */ /* 0x000fe200000e0000 */
[----:B------:R-:W-:Y:S01]  /*11c0*/  UMOV UR5, 0xc0000010 ;  /* 0xc000001000057882 */ /* 0x000fe20000000000 */
[----:B------:R-:W-:-:S09]  /*11d0*/  UMOV UR7, 0xc0000010 ;  /* 0xc000001000077882 */ /* 0x000fd20000000000 */
[----:B------:R-:W-:Y:S02]  /*11e0*/  UIADD3 UR14, UR14, 0x800, URZ ;  /* 0x000008000e0e7890 */ /* 0x000fe4000fffe03f */
[----:B------:R-:W-:Y:S02]  /*11f0*/  USHF.R.U32.HI UR4, URZ, 0x4, UR4 ;  /* 0x000000043f047899 */ /* 0x000fe40008011604 */
[----:B------:R-:W-:Y:S02]  /*1200*/  USHF.R.U32.HI UR14, URZ, 0x4, UR14 ;  /* 0x000000043f0e7899 */ /* 0x000fe4000801160e */
[----:B------:R-:W-:Y:S02]  /*1210*/  ULOP3.LUT UR4, UR4, 0x3fff, URZ, 0xc0, !UPT ;  /* 0x00003fff04047892 */ /* 0x000fe4000f8ec03f */
[----:B------:R-:W-:Y:S02]  /*1220*/  ULOP3.LUT UR14, UR14, 0x3fff, URZ, 0xc0, !UPT ;  /* 0x00003fff0e0e7892 */ /* 0x000fe4000f8ec03f */
[----:B------:R-:W-:-:S02]  /*1230*/  ULOP3.LUT UR4, UR4, 0x10000, URZ, 0xfc, !UPT ;  /* 0x0001000004047892 */ /* 0x000fc4000f8efc3f */
[----:B------:R-:W-:-:S07]  /*1240*/  ULOP3.LUT UR16, UR14, 0x10000, URZ, 0xfc, !UPT ;  /* 0x000100000e107892 */ /* 0x000fce000f8efc3f */
[----:B------:R-:W-:Y:S02]  /*1250*/  UMOV UR6, UR16 ;  /* 0x0000001000067c82 */ /* 0x000fe40008000000 */
[----:B------:R-:W-:Y:S01]  /*1260*/  HGMMA.64x256x16.F32 R24, gdesc[UR4], RZ, !UPT, gsb0 ;  /* 0x03e00000041879f0 */ /* 0x000fe2000c0008ff */
[----:B------:R-:W-:Y:S02]  /*1270*/  ULDC UR6, c[0x0][0x604] ;  /* 0x0001810000067ab9 */ /* 0x000fe40000000800 */
[----:B------:R-:W-:Y:S02]  /*1280*/  WARPGROUP.DEPBAR.LE gsb0, 0x0 ;  /* 0x00008000000079c5 */ /* 0x000fe40000010000 */
[----:B------:R-:W-:-:S04]  /*1290*/  FMNMX R9, R24, R25, !PT ;  /* 0x0000001918097209 */ /* 0x000fc80007800000 */
        /* <DEDUP_REMOVED lines=42> */
[----:B------:R-:W-:Y:S02]  /*1540*/  FMNMX R0, R112, R9, !PT ;  /* 0x0000000970007209 */ /* 0x000fe40007800000 */
[----:B------:R-:W-:Y:S02]  /*1550*/  FMNMX R9, R26, R27, !PT ;  /* 0x0000001b1a097209 */ /* 0x000fe40007800000 */
[----:B------:R-:W-:Y:S02]  /*1560*/  FMNMX R13, R113, R0, !PT ;  /* 0x00000000710d7209 */ /* 0x000fe40007800000 */
[----:B------:R-:W-:Y:S02]  /*1570*/  FMNMX R0, R30, R9, !PT ;  /* 0x000000091e007209 */ /* 0x000fe40007800000 */
[----:B------:R-:W-:Y:S02]  /*1580*/  FMNMX R12, R116, R13, !PT ;  /* 0x0000000d740c7209 */ /* 0x000fe40007800000 */
[----:B------:R-:W-:-:S02]  /*1590*/  FMNMX R9, R31, R0, !PT ;  /* 0x000000001f097209 */ /* 0x000fc40007800000 */
        /* <DEDUP_REMOVED lines=33> */
[----:B------:R-:W-:-:S03]  /*17b0*/  FMNMX R0, R66, R9, !PT ;  /* 0x0000000942007209 */ /* 0x000fc60007800000 */
[----:B------:R-:W3:Y:S01]  /*17c0*/  SHFL.BFLY PT, R13, R12, 0x1, 0x1f ;  /* 0x0c201f000c0d7f89 */ /* 0x000ee200000e0000 */
[----:B------:R-:W-:-:S04]  /*17d0*/  FMNMX R9, R67, R0, !PT ;  /* 0x0000000043097209 */ /* 0x000fc80007800000 */
[----:B------:R-:W-:-:S04]  /*17e0*/  FMNMX R0, R70, R9, !PT ;  /* 0x0000000946007209 */ /* 0x000fc80007800000 */
[----:B------:R-:W-:-:S04]  /*17f0*/  FMNMX R9, R71, R0, !PT ;  /* 0x0000000047097209 */ /* 0x000fc80007800000 */
[----:B------:R-:W-:-:S04]  /*1800*/  FMNMX R0, R74, R9, !PT ;  /* 0x000000094a007209 */ /* 0x000fc80007800000 */
[----:B------:R-:W-:-:S04]  /*1810*/  FMNMX R9, R75, R0, !PT ;  /* 0x000000004b097209 */ /* 0x000fc80007800000 */
[----:B------:R-:W-:Y:S02]  /*1820*/  FMNMX R0, R78, R9, !PT ;  /* 0x000000094e007209 */ /* 0x000fe40007800000 */
[----:B---3--:R-:W-:Y:S02]  /*1830*/  FMNMX R13, R12, R13, !PT ;  /* 0x0000000d0c0d7209 */ /* 0x008fe40007800000 */
        /* <DEDUP_REMOVED lines=9> */
[----:B------:R-:W-:Y:S02]  /*18d0*/  FMNMX R12, R94, R9, !PT ;  /* 0x000000095e0c7209 */ /* 0x000fe40007800000 */
[C---:B------:R-:W-:Y:S02]  /*18e0*/  FSETP.NEU.AND P1, PT, R0.reuse, -INF , PT ;  /* 0xff8000000000780b */ /* 0x040fe40003f2d000 */
[----:B------:R-:W-:Y:S02]  /*18f0*/  FMNMX R9, R95, R12, !PT ;  /* 0x0000000c5f097209 */ /* 0x000fe40007800000 */
[----:B------:R-:W-:-:S02]  /*1900*/  FSEL R153, R0, RZ, P1 ;  /* 0x000000ff00997208 */ /* 0x000fc40000800000 */
[----:B------:R-:W-:-:S03]  /*1910*/  FMNMX R12, R98, R9, !PT ;  /* 0x00000009620c7209 */ /* 0x000fc60007800000 */
[----:B------:R-:W-:Y:S01]  /*1920*/  FMUL R153, R153, UR6 ;  /* 0x0000000699997c20 */ /* 0x000fe20008400000 */
[----:B------:R-:W-:-:S03]  /*1930*/  FMNMX R9, R99, R12, !PT ;  /* 0x0000000c63097209 */ /* 0x000fc60007800000 */
[--C-:B------:R-:W-:Y:S01]  /*1940*/  FFMA R13, R25, UR6, -R153.reuse ;  /* 0x00000006190d7c23 */ /* 0x100fe20008000899 */
[----:B------:R-:W-:Y:S01]  /*1950*/  FMNMX R12, R102, R9, !PT ;  /* 0x00000009660c7209 */ /* 0x000fe20007800000 */
[--C-:B------:R-:W-:Y:S01]  /*1960*/  FFMA R15, R29, UR6, -R153.reuse ;  /* 0x000000061d0f7c23 */ /* 0x100fe20008000899 */
[--C-:B------:R-:W-:Y:S01]  /*1970*/  FFMA R28, R28, UR6, -R153.reuse ;  /* 0x000000061c1c7c23 */ /* 0x100fe20008000899 */
[--C-:B------:R-:W-:Y:S01]  /*1980*/  FFMA R24, R24, UR6, -R153.reuse ;  /* 0x0000000618187c23 */ /* 0x100fe20008000899 */
[----:B------:R-:W-:Y:S01]  /*1990*/  FMNMX R9, R103, R12, !PT ;  /* 0x0000000c67097209 */ /* 0x000fe20007800000 */
[--C-:B------:R-:W-:Y:S01]  /*19a0*/  FFMA R19, R33, UR6, -R153.reuse ;  /* 0x0000000621137c23 */ /* 0x100fe20008000899 */
[----:B------:R-:W-:Y:S01]  /*19b0*/  FSETP.GEU.AND P2, PT, R13, -126, PT ;  /* 0xc2fc00000d00780b */ /* 0x000fe20003f4e000 */
        /* <DEDUP_REMOVED lines=12> */
[----:B------:R-:W-:Y:S01]  /*1a80*/  @!P2 FMUL R13, R13, 0.5 ;  /* 0x3f0000000d0da820 */ /* 0x000fe20000400000 */
[----:B------:R-:W-:Y:S01]  /*1a90*/  FMNMX R9, R111, R14, !PT ;  /* 0x0000000e6f097209 */ /* 0x000fe20007800000 */
[--C-:B------:R-:W-:Y:S01]  /*1aa0*/  FFMA R23, R48, UR6, -R153.reuse ;  /* 0x0000000630177c23 */ /* 0x100fe20008000899 */
[----:B------:R-:W-:Y:S01]  /*1ab0*/  FSETP.GEU.AND P1, PT, R32, -126, PT ;  /* 0xc2fc00002000780b */ /* 0x000fe20003f2e000 */
[----:B------:R-:W-:Y:S01]  /*1ac0*/  @!P4 FMUL R15, R15, 0.5 ;  /* 0x3f0000000f0fc820 */ /* 0x000fe20000400000 */
[----:B------:R-:W-:Y:S01]  /*1ad0*/  FMNMX R14, R114, R9, !PT ;  /* 0x00000009720e7209 */ /* 0x000fe20007800000 */
[----:B------:R-:W3:Y:S01]  /*1ae0*/  MUFU.EX2 R13, R13 ;  /* 0x0000000d000d7308 */ /* 0x000ee20000000800 */
[----:B------:R-:W-:Y:S01]  /*1af0*/  FSETP.GEU.AND P6, PT, R19, -126, PT ;  /* 0xc2fc00001300780b */ /* 0x000fe20003fce000 */
[----:B------:R-:W-:Y:S01]  /*1b00*/  @!P3 FMUL R28, R28, 0.5 ;  /* 0x3f0000001c1cb820 */ /* 0x000fe20000400000 */
[----:B------:R-:W-:Y:S01]  /*1b10*/  FMNMX R9, R115, R14, !PT ;  /* 0x0000000e73097209 */ /* 0x000fe20007800000 */
[--C-:B------:R-:W-:Y:S01]  /*1b20*/  FFMA R48, R64, UR6, -R153.reuse ;  /* 0x0000000640307c23 */ /* 0x100fe20008000899 */
[--C-:B------:R-:W-:Y:S01]  /*1b30*/  FFMA R49, R65, UR6, -R153.reuse ;  /* 0x0000000641317c23 */ /* 0x100fe20008000899 */
[----:B------:R-:W-:Y:S01]  /*1b40*/  @!P5 FMUL R24, R24, 0.5 ;  /* 0x3f0000001818d820 */ /* 0x000fe20000400000 */
[----:B------:R-:W-:Y:S01]  /*1b50*/  FMNMX R18, R118, R9, !PT ;  /* 0x0000000976127209 */ /* 0x000fe20007800000 */
[----:B------:R4:W5:Y:S01]  /*1b60*/  MUFU.EX2 R14, R28 ;  /* 0x0000001c000e7308 */ /* 0x0009620000000800 */
[--C-:B------:R-:W-:Y:S01]  /*1b70*/  FFMA R45, R45, UR6, -R153.reuse ;  /* 0x000000062d2d7c23 */ /* 0x100fe20008000899 */
[----:B------:R-:W-:Y:S01]  /*1b80*/  @!P1 FMUL R32, R32, 0.5 ;  /* 0x3f00000020209820 */ /* 0x000fe20000400000 */
[----:B------:R-:W-:Y:S01]  /*1b90*/  FMNMX R9, R119, R18, !PT ;  /* 0x0000001277097209 */ /* 0x000fe20007800000 */
[--C-:B------:R-:W-:Y:S01]  /*1ba0*/  FFMA R41, R57, UR6, -R153.reuse ;  /* 0x0000000639297c23 */ /* 0x100fe20008000899 */
[--C-:B------:R-:W-:Y:S01]  /*1bb0*/  FFMA R57, R73, UR6, -R153.reuse ;  /* 0x0000000649397c23 */ /* 0x100fe20008000899 */
[----:B------:R-:W-:Y:S01]  /*1bc0*/  @!P6 FMUL R19, R19, 0.5 ;  /* 0x3f0000001313e820 */ /* 0x000fe20000400000 */
[----:B------:R-:W-:Y:S01]  /*1bd0*/  FMNMX R18, R122, R9, !PT ;  /* 0x000000097a127209 */ /* 0x000fe20007800000 */
[----:B------:R-:W1:Y:S01]  /*1be0*/  MUFU.EX2 R15, R15 ;  /* 0x0000000f000f7308 */ /* 0x000e620000000800 */
[--C-:B----4-:R-:W-:Y:S01]  /*1bf0*/  FFMA R28, R40, UR6, -R153.reuse ;  /* 0x00000006281c7c23 */ /* 0x110fe20008000899 */
[----:B---3--:R-:W-:Y:S01]  /*1c00*/  @!P2 FMUL R13, R13, R13 ;  /* 0x0000000d0d0da220 */ /* 0x008fe20000400000 */
[----:B------:R-:W-:Y:S01]  /*1c10*/  FSETP.GEU.AND P2, PT, R21, -126, PT ;  /* 0xc2fc00001500780b */ /* 0x000fe20003f4e000 */
[--C-:B------:R-:W-:Y:S01]  /*1c20*/  FFMA R40, R56, UR6, -R153.reuse ;  /* 0x0000000638287c23 */ /* 0x100fe20008000899 */
[----:B------:R-:W-:Y:S01]  /*1c30*/  FMNMX R9, R123, R18, !PT ;  /* 0x000000127b097209 */ /* 0x000fe20007800000 */
[--C-:B------:R-:W-:Y:S01]  /*1c40*/  FFMA R56, R72, UR6, -R153.reuse ;  /* 0x0000000648387c23 */ /* 0x100fe20008000899 */
[--C-:B------:R-:W-:Y:S01]  /*1c50*/  FFMA R53, R69, UR6, -R153.reuse ;  /* 0x0000000645357c23 */ /* 0x100fe20008000899 */
[----:B------:R-:W3:Y:S01]  /*1c60*/  MUFU.EX2 R12, R24 ;  /* 0x00000018000c7308 */ /* 0x000ee20000000800 */
[----:B-----5:R-:W-:Y:S01]  /*1c70*/  @!P3 FMUL R14, R14, R14 ;  /* 0x0000000e0e0eb220 */ /* 0x020fe20000400000 */
[----:B------:R-:W-:Y:S01]  /*1c80*/  FSETP.GEU.AND P3, PT, R28, -126, PT ;  /* 0xc2fc00001c00780b */ /* 0x000fe20003f6e000 */
[--C-:B------:R-:W-:Y:S01]  /*1c90*/  FFMA R65, R81, UR6, -R153.reuse ;  /* 0x0000000651417c23 */ /* 0x100fe20008000899 */
[----:B------:R-:W-:Y:S01]  /*1ca0*/  FMNMX R20, R126, R9, !PT ;  /* 0x000000097e147209 */ /* 0x000fe20007800000 */
[--C-:B------:R-:W-:Y:S01]  /*1cb0*/  FFMA R69, R85, UR6, -R153.reuse ;  /* 0x0000000655457c23 */ /* 0x100fe20008000899 */
[--C-:B------:R-:W-:Y:S01]  /*1cc0*/  FFMA R25, R89, UR6, -R153.reuse ;  /* 0x0000000659197c23 */ /* 0x100fe20008000899 */
[--C-:B------:R-:W-:Y:S01]  /*1cd0*/  FFMA R72, R88, UR6, -R153.reuse ;  /* 0x0000000658487c23 */ /* 0x100fe20008000899 */
[----:B------:R-:W-:Y:S01]  /*1ce0*/  @!P2 FMUL R21, R21, 0.5 ;  /* 0x3f0000001515a820 */ /* 0x000fe20000400000 */
[----:B-1----:R-:W-:Y:S01]  /*1cf0*/  @!P4 FMUL R15, R15, R15 ;  /* 0x0000000f0f0fc220 */ /* 0x002fe20000400000 */
[----:B------:R-:W-:Y:S01]  /*1d00*/  FSETP.GEU.AND P4, PT, R33, -126, PT ;  /* 0xc2fc00002100780b */ /* 0x000fe20003f8e000 */
[----:B------:R1:W4:Y:S01]  /*1d10*/  MUFU.EX2 R18, R32 ;  /* 0x0000002000127308 */ /* 0x0003220000000800 */
[----:B------:R-:W-:Y:S01]  /*1d20*/  FMNMX R9, R127, R20, !PT ;  /* 0x000000147f097209 */ /* 0x000fe20007800000 */
[--C-:B------:R-:W-:Y:S01]  /*1d30*/  FFMA R92, R92, UR6, -R153.reuse ;  /* 0x000000065c5c7c23 */ /* 0x100fe20008000899 */
[--C-:B------:R-:W-:Y:S01]  /*1d40*/  FFMA R93, R93, UR6, -R153.reuse ;  /* 0x000000065d5d7c23 */ /* 0x100fe20008000899 */
[----:B------:R-:W-:Y:S01]  /*1d50*/  @!P3 FMUL R28, R28, 0.5 ;  /* 0x3f0000001c1cb820 */ /* 0x000fe20000400000 */
[----:B------:R-:W-:Y:S01]  /*1d60*/  FMNMX R20, R130, R9, !PT ;  /* 0x0000000982147209 */ /* 0x000fe20007800000 */
[----:B---3--:R-:W-:Y:S01]  /*1d70*/  @!P5 FMUL R12, R12, R12 ;  /* 0x0000000c0c0cd220 */ /* 0x008fe20000400000 */
[----:B------:R-:W-:Y:S01]  /*1d80*/  FSETP.GEU.AND P5, PT, R36, -126, PT ;  /* 0xc2fc00002400780b */ /* 0x000fe20003fae000 */
[----:B------:R-:W3:Y:S01]  /*1d90*/  MUFU.EX2 R21, R21 ;  /* 0x0000001500157308 */ /* 0x000ee20000000800 */
[----:B------:R-:W-:Y:S01]  /*1da0*/  FMNMX R9, R131, R20, !PT ;  /* 0x0000001483097209 */ /* 0x000fe20007800000 */
[--C-:B-1----:R-:W-:Y:S01]  /*1db0*/  FFMA R32, R44, UR6, -R153.reuse ;  /* 0x000000062c207c23 */ /* 0x102fe20008000899 */
[--C-:B------:R-:W-:Y:S01]  /*1dc0*/  FFMA R44, R61, UR6, -R153.reuse ;  /* 0x000000063d2c7c23 */ /* 0x100fe20008000899 */
[----:B------:R-:W-:Y:S01]  /*1dd0*/  @!P4 FMUL R33, R33, 0.5 ;  /* 0x3f0000002121c820 */ /* 0x000fe20000400000 */
[----:B------:R-:W-:Y:S01]  /*1de0*/  FMNMX R22, R134, R9, !PT ;  /* 0x0000000986167209 */ /* 0x000fe20007800000 */
[--C-:B------:R-:W-:Y:S01]  /*1df0*/  FFMA R61, R77, UR6, -R153.reuse ;  /* 0x000000064d3d7c23 */ /* 0x100fe20008000899 */
[--C-:B------:R-:W-:Y:S01]  /*1e00*/  FFMA R96, R96, UR6, -R153.reuse ;  /* 0x0000000660607c23 */ /* 0x100fe20008000899 */
[----:B------:R-:W1:Y:S01]  /*1e10*/  MUFU.EX2 R28, R28 ;  /* 0x0000001c001c7308 */ /* 0x000e620000000800 */
[----:B----4-:R-:W-:Y:S01]  /*1e20*/  @!P1 FMUL R18, R18, R18 ;  /* 0x0000001212129220 */ /* 0x010fe20000400000 */
[----:B------:R-:W-:Y:S01]  /*1e30*/  FSETP.GEU.AND P1, PT, R32, -126, PT ;  /* 0xc2fc00002000780b */ /* 0x000fe20003f2e000 */
[--C-:B------:R-:W-:Y:S01]  /*1e40*/  FFMA R64, R80, UR6, -R153.reuse ;  /* 0x0000000650407c23 */ /* 0x100fe20008000899 */
[----:B------:R-:W-:Y:S01]  /*1e50*/  @!P5 FMUL R36, R36, 0.5 ;  /* 0x3f0000002424d820 */ /* 0x000fe20000400000 */
[----:B------:R-:W-:Y:S01]  /*1e60*/  FMNMX R9, R135, R22, !PT ;  /* 0x0000001687097209 */ /* 0x000fe20007800000 */
[--C-:B------:R-:W-:Y:S01]  /*1e70*/  FFMA R100, R100, UR6, -R153.reuse ;  /* 0x0000000664647c23 */ /* 0x100fe20008000899 */
[--C-:B------:R-:W-:Y:S01]  /*1e80*/  FFMA R101, R101, UR6, -R153.reuse ;  /* 0x0000000665657c23 */ /* 0x100fe20008000899 */
[----:B------:R-:W4:Y:S01]  /*1e90*/  MUFU.EX2 R33, R33 ;  /* 0x0000002100217308 */ /* 0x000f220000000800 */
[----:B---3--:R-:W-:Y:S01]  /*1ea0*/  @!P2 FMUL R21, R21, R21 ;  /* 0x000000151515a220 */ /* 0x008fe20000400000 */
[----:B------:R-:W-:Y:S01]  /*1eb0*/  FSETP.GEU.AND P2, PT, R29, -126, PT ;  /* 0xc2fc00001d00780b */ /* 0x000fe20003f4e000 */
[--C-:B------:R-:W-:Y:S01]  /*1ec0*/  FFMA R97, R97, UR6, -R153.reuse ;  /* 0x0000000661617c23 */ /* 0x100fe20008000899 */
[----:B------:R-:W-:Y:S01]  /*1ed0*/  FMNMX R22, R138, R9, !PT ;  /* 0x000000098a167209 */ /* 0x000fe20007800000 */
[--C-:B------:R-:W-:Y:S01]  /*1ee0*/  FFMA R105, R105, UR6, -R153.reuse ;  /* 0x0000000669697c23 */ /* 0x100fe20008000899 */
[--C-:B------:R-:W-:Y:S01]  /*1ef0*/  FFMA R104, R104, UR6, -R153.reuse ;  /* 0x0000000668687c23 */ /* 0x100fe20008000899 */
[----:B------:R-:W-:Y:S01]  /*1f00*/  @!P1 FMUL R32, R32, 0.5 ;  /* 0x3f00000020209820 */ /* 0x000fe20000400000 */
[----:B------:R3:W5:Y:S01]  /*1f10*/  MUFU.EX2 R20, R36 ;  /* 0x0000002400147308 */ /* 0x0007620000000800 */
[----:B-1----:R-:W-:Y:S01]  /*1f20*/  @!P3 FMUL R28, R28, R28 ;  /* 0x0000001c1c1cb220 */ /* 0x002fe20000400000 */
[----:B------:R-:W-:Y:S01]  /*1f30*/  FMNMX R9, R139, R22, !PT ;  /* 0x000000168b097209 */ /* 0x000fe20007800000 */
[--C-:B------:R-:W-:Y:S01]  /*1f40*/  FFMA R108, R108, UR6, -R153.reuse ;  /* 0x000000066c6c7c23 */ /* 0x100fe20008000899 */
[--C-:B------:R-:W-:Y:S01]  /*1f50*/  FFMA R109, R109, UR6, -R153.reuse ;  /* 0x000000066d6d7c23 */ /* 0x100fe20008000899 */
[--C-:B------:R-:W-:Y:S01]  /*1f60*/  FFMA R112, R112, UR6, -R153.reuse ;  /* 0x0000000670707c23 */ /* 0x100fe20008000899 */
[----:B------:R-:W-:Y:S01]  /*1f70*/  FMNMX R22, R142, R9, !PT ;  /* 0x000000098e167209 */ /* 0x000fe20007800000 */
[----:B------:R-:W-:Y:S01]  /*1f80*/  @!P2 FMUL R29, R29, 0.5 ;  /* 0x3f0000001d1da820 */ /* 0x000fe20000400000 */
[----:B------:R-:W1:Y:S01]  /*1f90*/  MUFU.EX2 R32, R32 ;  /* 0x0000002000207308 */ /* 0x000e620000000800 */
[--C-:B---3--:R-:W-:Y:S01]  /*1fa0*/  FFMA R36, R52, UR6, -R153.reuse ;  /* 0x0000000634247c23 */ /* 0x108fe20008000899 */
[----:B----4-:R-:W-:Y:S01]  /*1fb0*/  @!P4 FMUL R33, R33, R33 ;  /* 0x000000212121c220 */ /* 0x010fe20000400000 */
[----:B------:R-:W-:Y:S01]  /*1fc0*/  FSETP.GEU.AND P4, PT, R37, -126, PT ;  /* 0xc2fc00002500780b */ /* 0x000fe20003f8e000 */
[--C-:B------:R-:W-:Y:S01]  /*1fd0*/  FFMA R52, R68, UR6, -R153.reuse ;  /* 0x0000000644347c23 */ /* 0x100fe20008000899 */
[----:B------:R-:W-:Y:S01]  /*1fe0*/  FMNMX R9, R143, R22, !PT ;  /* 0x000000168f097209 */ /* 0x000fe20007800000 */
[--C-:B------:R-:W-:Y:S01]  /*1ff0*/  FFMA R68, R84, UR6, -R153.reuse ;  /* 0x0000000654447c23 */ /* 0x100fe20008000899 */
[----:B------:R-:W-:Y:S01]  /*2000*/  FSETP.GEU.AND P3, PT, R36, -126, PT ;  /* 0xc2fc00002400780b */ /* 0x000fe20003f6e000 */
        /* <DEDUP_REMOVED lines=9> */
[----:B------:R-:W4:Y:S01]  /*20a0*/  MUFU.EX2 R19, R19 ;  /* 0x0000001300137308 */ /* 0x000f220000000800 */
[----:B-1----:R-:W-:Y:S01]  /*20b0*/  @!P1 FMUL R32, R32, R32 ;  /* 0x0000002020209220 */ /* 0x002fe20000400000 */
[----:B------:R-:W-:Y:S01]  /*20c0*/  FSETP.GEU.AND P1, PT, R40, -126, PT ;  /* 0xc2fc00002800780b */ /* 0x000fe20003f2e000 */
[----:B------:R-:W-:Y:S01]  /*20d0*/  @!P3 FMUL R36, R36, 0.5 ;  /* 0x3f0000002424b820 */ /* 0x000fe20000400000 */
[----:B------:R-:W-:Y:S01]  /*20e0*/  FMNMX R9, R147, R22, !PT ;  /* 0x0000001693097209 */ /* 0x000fe20007800000 */
[--C-:B------:R-:W-:Y:S01]  /*20f0*/  FFMA R121, R121, UR6, -R153.reuse ;  /* 0x0000000679797c23 */ /* 0x100fe20008000899 */
[----:B------:R-:W-:Y:S01]  /*2100*/  @!P5 FMUL R23, R23, 0.5 ;  /* 0x3f0000001717d820 */ /* 0x000fe20000400000 */
[--C-:B------:R-:W-:Y:S01]  /*2110*/  FFMA R124, R124, UR6, -R153.reuse ;  /* 0x000000067c7c7c23 */ /* 0x100fe20008000899 */
[----:B------:R-:W1:Y:S01]  /*2120*/  MUFU.EX2 R37, R37 ;  /* 0x0000002500257308 */ /* 0x000e620000000800 */
[----:B---3--:R-:W-:Y:S01]  /*2130*/  @!P2 FMUL R29, R29, R29 ;  /* 0x0000001d1d1da220 */ /* 0x008fe20000400000 */
[----:B------:R-:W-:Y:S01]  /*2140*/  FSETP.GEU.AND P2, PT, R44, -126, PT ;  /* 0xc2fc00002c00780b */ /* 0x000fe20003f4e000 */
[--C-:B------:R-:W-:Y:S01]  /*2150*/  FFMA R125, R125, UR6, -R153.reuse ;  /* 0x000000067d7d7c23 */ /* 0x100fe20008000899 */
[----:B------:R-:W-:Y:S01]  /*2160*/  FMNMX R22, R150, R9, !PT ;  /* 0x0000000996167209 */ /* 0x000fe20007800000 */
[--C-:B------:R-:W-:Y:S01]  /*2170*/  FFMA R128, R128, UR6, -R153.reuse ;  /* 0x0000000680807c23 */ /* 0x100fe20008000899 */
[--C-:B------:R-:W-:Y:S01]  /*2180*/  FFMA R129, R129, UR6, -R153.reuse ;  /* 0x0000000681817c23 */ /* 0x100fe20008000899 */
[----:B------:R-:W-:Y:S01]  /*2190*/  @!P1 FMUL R40, R40, 0.5 ;  /* 0x3f00000028289820 */ /* 0x000fe20000400000 */
[----:B------:R-:W3:Y:S01]  /*21a0*/  MUFU.EX2 R36, R36 ;  /* 0x0000002400247308 */ /* 0x000ee20000000800 */
[----:B----4-:R-:W-:Y:S01]  /*21b0*/  @!P6 FMUL R19, R19, R19 ;  /* 0x000000131313e220 */ /* 0x010fe20000400000 */
[----:B------:R-:W-:Y:S01]  /*21c0*/  FSETP.GEU.AND P6, PT, R45, -126, PT ;  /* 0xc2fc00002d00780b */ /* 0x000fe20003fce000 */
[--C-:B------:R-:W-:Y:S01]  /*21d0*/  FFMA R132, R132, UR6, -R153.reuse ;  /* 0x0000000684847c23 */ /* 0x100fe20008000899 */
[----:B------:R-:W-:Y:S01]  /*21e0*/  FMNMX R9, R151, R22, !PT ;  /* 0x0000001697097209 */ /* 0x000fe20007800000 */
[--C-:B------:R-:W-:Y:S01]  /*21f0*/  FFMA R133, R133, UR6, -R153.reuse ;  /* 0x0000000685857c23 */ /* 0x100fe20008000899 */
[--C-:B------:R-:W-:Y:S01]  /*2200*/  FFMA R136, R136, UR6, -R153.reuse ;  /* 0x0000000688887c23 */ /* 0x100fe20008000899 */
[----:B------:R-:W-:Y:S01]  /*2210*/  @!P2 FMUL R44, R44, 0.5 ;  /* 0x3f0000002c2ca820 */ /* 0x000fe20000400000 */
[----:B------:R-:W4:Y:S01]  /*2220*/  MUFU.EX2 R40, R40 ;  /* 0x0000002800287308 */ /* 0x000f220000000800 */
[----:B-1----:R-:W-:Y:S01]  /*2230*/  @!P4 FMUL R37, R37, R37 ;  /* 0x000000252525c220 */ /* 0x002fe20000400000 */
[----:B------:R-:W-:Y:S01]  /*2240*/  FSETP.GEU.AND P4, PT, R49, -126, PT ;  /* 0xc2fc00003100780b */ /* 0x000fe20003f8e000 */
[----:B------:R-:W1:Y:S01]  /*2250*/  SHFL.BFLY PT, R24, R9, 0x1, 0x1f ;  /* 0x0c201f0009187f89 */ /* 0x000e6200000e0000 */
[--C-:B------:R-:W-:Y:S01]  /*2260*/  FFMA R137, R137, UR6, -R153.reuse ;  /* 0x0000000689897c23 */ /* 0x100fe20008000899 */
[--C-:B------:R-:W-:Y:S01]  /*2270*/  FFMA R140, R140, UR6, -R153.reuse ;  /* 0x000000068c8c7c23 */ /* 0x100fe20008000899 */
[--C-:B------:R-:W-:Y:S01]  /*2280*/  FFMA R141, R141, UR6, -R153.reuse ;  /* 0x000000068d8d7c23 */ /* 0x100fe20008000899 */
[----:B------:R-:W-:Y:S01]  /*2290*/  @!P6 FMUL R45, R45, 0.5 ;  /* 0x3f0000002d2de820 */ /* 0x000fe20000400000 */
[----:B------:R-:W5:Y:S01]  /*22a0*/  MUFU.EX2 R23, R23 ;  /* 0x0000001700177308 */ /* 0x000f620000000800 */
[----:B---3--:R-:W-:Y:S01]  /*22b0*/  @!P3 FMUL R36, R36, R36 ;  /* 0x000000242424b220 */ /* 0x008fe20000400000 */
[----:B------:R-:W-:Y:S01]  /*22c0*/  FSETP.GEU.AND P3, PT, R48, -126, PT ;  /* 0xc2fc00003000780b */ /* 0x000fe20003f6e000 */
[--C-:B------:R-:W-:Y:S01]  /*22d0*/  FFMA R144, R144, UR6, -R153.reuse ;  /* 0x0000000690907c23 */ /* 0x100fe20008000899 */
[--C-:B------:R-:W-:Y:S01]  /*22e0*/  FFMA R145, R145, UR6, -R153.reuse ;  /* 0x0000000691917c23 */ /* 0x100fe20008000899 */
[--C-:B------:R-:W-:Y:S01]  /*22f0*/  FFMA R148, R148, UR6, -R153.reuse ;  /* 0x0000000694947c23 */ /* 0x100fe20008000899 */
[----:B------:R-:W-:Y:S01]  /*2300*/  FFMA R149, R149, UR6, -R153 ;  /* 0x0000000695957c23 */ /* 0x000fe20008000899 */
[----:B------:R-:W-:Y:S01]  /*2310*/  @!P4 FMUL R49, R49, 0.5 ;  /* 0x3f0000003131c820 */ /* 0x000fe20000400000 */
[----:B------:R-:W3:Y:S01]  /*2320*/  MUFU.EX2 R44, R44 ;  /* 0x0000002c002c7308 */ /* 0x000ee20000000800 */
[----:B----4-:R-:W-:Y:S01]  /*2330*/  @!P1 FMUL R40, R40, R40 ;  /* 0x0000002828289220 */ /* 0x010fe20000400000 */
[----:B------:R-:W-:-:S05]  /*2340*/  FSETP.GEU.AND P1, PT, R52, -126, PT ;  /* 0xc2fc00003400780b */ /* 0x000fca0003f2e000 */
[----:B------:R-:W-:Y:S01]  /*2350*/  @!P3 FMUL R48, R48, 0.5 ;  /* 0x3f0000003030b820 */ /* 0x000fe20000400000 */
[----:B------:R-:W4:Y:S01]  /*2360*/  MUFU.EX2 R49, R49 ;  /* 0x0000003100317308 */ /* 0x000f220000000800 */
[----:B-----5:R-:W-:Y:S01]  /*2370*/  @!P5 FMUL R23, R23, R23 ;  /* 0x000000171717d220 */ /* 0x020fe20000400000 */
[----:B-1----:R-:W-:-:S05]  /*2380*/  FMNMX R9, R9, R24, !PT ;  /* 0x0000001809097209 */ /* 0x002fca0007800000 */
[----:B------:R-:W-:Y:S01]  /*2390*/  @!P1 FMUL R52, R52, 0.5 ;  /* 0x3f00000034349820 */ /* 0x000fe20000400000 */
[----:B------:R-:W1:Y:S01]  /*23a0*/  MUFU.EX2 R48, R48 ;  /* 0x0000003000307308 */ /* 0x000e620000000800 */
[----:B---3--:R-:W-:Y:S01]  /*23b0*/  @!P2 FMUL R44, R44, R44 ;  /* 0x0000002c2c2ca220 */ /* 0x008fe20000400000 */
[----:B------:R-:W-:Y:S01]  /*23c0*/  FSETP.GEU.AND P2, PT, R56, -126, PT ;  /* 0xc2fc00003800780b */ /* 0x000fe20003f4e000 */
[----:B------:R-:W3:Y:S05]  /*23d0*/  SHFL.BFLY PT, R24, R9, 0x2, 0x1f ;  /* 0x0c401f0009187f89 */ /* 0x000eea00000e0000 */
[----:B------:R5:W2:Y:S01]  /*23e0*/  MUFU.EX2 R22, R45 ;  /* 0x0000002d00167308 */ /* 0x000aa20000000800 */
[----:B----4-:R-:W-:-:S06]  /*23f0*/  @!P4 FMUL R49, R49, R49 ;  /* 0x000000313131c220 */ /* 0x010fcc0000400000 */
[----:B------:R-:W-:Y:S01]  /*2400*/  @!P2 FMUL R56, R56, 0.5 ;  /* 0x3f0000003838a820 */ /* 0x000fe20000400000 */
[----:B------:R-:W4:Y:S01]  /*2410*/  MUFU.EX2 R52, R52 ;  /* 0x0000003400347308 */ /* 0x000f220000000800 */
[--C-:B-----5:R-:W-:Y:S01]  /*2420*/  FFMA R45, R60, UR6, -R153.reuse ;  /* 0x000000063c2d7c23 */ /* 0x120fe20008000899 */
[----:B------:R-:W-:Y:S01]  /*2430*/  FFMA R60, R76, UR6, -R153 ;  /* 0x000000064c3c7c23 */ /* 0x000fe20008000899 */
[----:B-1----:R-:W-:Y:S01]  /*2440*/  @!P3 FMUL R48, R48, R48 ;  /* 0x000000303030b220 */ /* 0x002fe20000400000 */
[----:B------:R-:W-:Y:S02]  /*2450*/  FSETP.GEU.AND P3, PT, R57, -126, PT ;  /* 0xc2fc00003900780b */ /* 0x000fe40003f6e000 */
[----:B------:R-:W-:Y:S02]  /*2460*/  FSETP.GEU.AND P5, PT, R45, -126, PT ;  /* 0xc2fc00002d00780b */ /* 0x000fe40003fae000 */
[----:B------:R-:W-:Y:S01]  /*2470*/  FSETP.GEU.AND P4, PT, R60, -126, PT ;  /* 0xc2fc00003c00780b */ /* 0x000fe20003f8e000 */
[----:B------:R-:W1:Y:S01]  /*2480*/  MUFU.EX2 R56, R56 ;  /* 0x0000003800387308 */ /* 0x000e620000000800 */
[----:B--2---:R-:W-:Y:S01]  /*2490*/  @!P6 FMUL R22, R22, R22 ;  /* 0x000000161616e220 */ /* 0x004fe20000400000 */
[----:B------:R-:W-:-:S02]  /*24a0*/  FSETP.GEU.AND P6, PT, R41, -126, PT ;  /* 0xc2fc00002900780b */ /* 0x000fc40003fce000 */
[----:B---3--:R-:W-:-:S04]  /*24b0*/  FMNMX R9, R9, R24, !PT ;  /* 0x0000001809097209 */ /* 0x008fc80007800000 */
[----:B------:R-:W-:Y:S01]  /*24c0*/  @!P3 FMUL R57, R57, 0.5 ;  /* 0x3f0000003939b820 */ /* 0x000fe20000400000 */
[----:B----4-:R-:W-:Y:S01]  /*24d0*/  @!P1 FMUL R52, R52, R52 ;  /* 0x0000003434349220 */ /* 0x010fe20000400000 */
[----:B------:R-:W-:Y:S01]  /*24e0*/  @!P5 FMUL R45, R45, 0.5 ;  /* 0x3f0000002d2dd820 */ /* 0x000fe20000400000 */
[----:B------:R-:W-:Y:S01]  /*24f0*/  FSETP.GEU.AND P1, PT, R61, -126, PT ;  /* 0xc2fc00003d00780b */ /* 0x000fe20003f2e000 */
[----:B------:R-:W-:Y:S02]  /*2500*/  @!P4 FMUL R60, R60, 0.5 ;  /* 0x3f0000003c3cc820 */ /* 0x000fe40000400000 */
[----:B------:R-:W2:Y:S01]  /*2510*/  MUFU.EX2 R57, R57 ;  /* 0x0000003900397308 */ /* 0x000ea20000000800 */
[----:B------:R-:W-:Y:S01]  /*2520*/  @!P6 FMUL R41, R41, 0.5 ;  /* 0x3f0000002929e820 */ /* 0x000fe20000400000 */
[----:B-1----:R-:W-:Y:S01]  /*2530*/  @!P2 FMUL R56, R56, R56 ;  /* 0x000000383838a220 */ /* 0x002fe20000400000 */
[----:B------:R-:W-:-:S05]  /*2540*/  FSETP.GEU.AND P2, PT, R65, -126, PT ;  /* 0xc2fc00004100780b */ /* 0x000fca0003f4e000 */
[----:B------:R-:W1:Y:S02]  /*2550*/  MUFU.EX2 R45, R45 ;  /* 0x0000002d002d7308 */ /* 0x000e640000000800 */
[----:B------:R-:W-:-:S06]  /*2560*/  @!P1 FMUL R61, R61, 0.5 ;  /* 0x3f0000003d3d9820 */ /* 0x000fcc0000400000 */
[----:B------:R-:W3:Y:S01]  /*2570*/  MUFU.EX2 R60, R60 ;  /* 0x0000003c003c7308 */ /* 0x000ee20000000800 */
[----:B--2---:R-:W-:Y:S01]  /*2580*/  @!P3 FMUL R57, R57, R57 ;  /* 0x000000393939b220 */ /* 0x004fe20000400000 */
[----:B------:R-:W-:Y:S01]  /*2590*/  FSETP.GEU.AND P3, PT, R68, -126, PT ;  /* 0xc2fc00004400780b */ /* 0x000fe20003f6e000 */
[----:B------:R-:W-:-:S05]  /*25a0*/  @!P2 FMUL R65, R65, 0.5 ;  /* 0x3f0000004141a820 */ /* 0x000fca0000400000 */
[----:B------:R-:W2:Y:S01]  /*25b0*/  MUFU.EX2 R61, R61 ;  /* 0x0000003d003d7308 */ /* 0x000ea20000000800 */
[----:B-1----:R-:W-:Y:S01]  /*25c0*/  @!P5 FMUL R45, R45, R45 ;  /* 0x0000002d2d2dd220 */ /* 0x002fe20000400000 */
[----:B------:R-:W-:-:S05]  /*25d0*/  FSETP.GEU.AND P5, PT, R53, -126, PT ;  /* 0xc2fc00003500780b */ /* 0x000fca0003fae000 */
[----:B------:R-:W-:Y:S01]  /*25e0*/  @!P3 FMUL R68, R68, 0.5 ;  /* 0x3f0000004444b820 */ /* 0x000fe20000400000 */
[----:B------:R-:W1:Y:S01]  /*25f0*/  MUFU.EX2 R65, R65 ;  /* 0x0000004100417308 */ /* 0x000e620000000800 */
[----:B---3--:R-:W-:Y:S01]  /*2600*/  @!P4 FMUL R60, R60, R60 ;  /* 0x0000003c3c3cc220 */ /* 0x008fe20000400000 */
[----:B------:R-:W-:-:S05]  /*2610*/  FSETP.GEU.AND P4, PT, R69, -126, PT ;  /* 0xc2fc00004500780b */ /* 0x000fca0003f8e000 */
[----:B------:R-:W-:Y:S01]  /*2620*/  @!P5 FMUL R53, R53, 0.5 ;  /* 0x3f0000003535d820 */ /* 0x000fe20000400000 */
[----:B------:R-:W3:Y:S01]  /*2630*/  MUFU.EX2 R68, R68 ;  /* 0x0000004400447308 */ /* 0x000ee20000000800 */
[----:B--2---:R-:W-:Y:S01]  /*2640*/  @!P1 FMUL R61, R61, R61 ;  /* 0x0000003d3d3d9220 */ /* 0x004fe20000400000 */
[----:B------:R-:W-:-:S05]  /*2650*/  FSETP.GEU.AND P1, PT, R25, -126, PT ;  /* 0xc2fc00001900780b */ /* 0x000fca0003f2e000 */
[----:B------:R-:W-:Y:S01]  /*2660*/  @!P4 FMUL R69, R69, 0.5 ;  /* 0x3f0000004545c820 */ /* 0x000fe20000400000 */
        /* <DEDUP_REMOVED lines=12> */
[----:B-1----:R-:W-:Y:S01]  /*2730*/  @!P4 FMUL R69, R69, R69 ;  /* 0x000000454545c220 */ /* 0x002fe20000400000 */
[----:B------:R-:W-:-:S06]  /*2740*/  FSETP.GEU.AND P4, PT, R96, -126, PT ;  /* 0xc2fc00006000780b */ /* 0x000fcc0003f8e000 */
[----:B------:R-:W-:Y:S01]  /*2750*/  @!P5 FMUL R72, R72, 0.5 ;  /* 0x3f0000004848d820 */ /* 0x000fe20000400000 */
[----:B---3--:R-:W-:Y:S01]  /*2760*/  @!P6 FMUL R41, R41, R41 ;  /* 0x000000292929e220 */ /* 0x008fe20000400000 */
[----:B------:R-:W-:-:S04]  /*2770*/  FSETP.NEU.AND P6, PT, R9, -INF , PT ;  /* 0xff8000000900780b */ /* 0x000fc80003fcd000 */
[----:B------:R-:W1:Y:S01]  /*2780*/  MUFU.EX2 R72, R72 ;  /* 0x0000004800487308 */ /* 0x000e620000000800 */
[----:B------:R-:W-:Y:S01]  /*2790*/  FSEL R24, R9, RZ, P6 ;  /* 0x000000ff09187208 */ /* 0x000fe20003000000 */
[----:B------:R-:W-:Y:S01]  /*27a0*/  @!P4 FMUL R96, R96, 0.5 ;  /* 0x3f0000006060c820 */ /* 0x000fe20000400000 */
[----:B------:R-:W-:-:S03]  /*27b0*/  FSETP.GEU.AND P6, PT, R64, -126, PT ;  /* 0xc2fc00004000780b */ /* 0x000fc60003fce000 */
[----:B------:R-:W-:-:S04]  /*27c0*/  FMUL R24, R24, UR6 ;  /* 0x0000000618187c20 */ /* 0x000fc80008400000 */
[--C-:B------:R-:W-:Y:S01]  /*27d0*/  FFMA R85, R30, UR6, -R24.reuse ;  /* 0x000000061e557c23 */ /* 0x100fe20008000818 */
[--C-:B------:R-:W-:Y:S01]  /*27e0*/  FFMA R88, R31, UR6, -R24.reuse ;  /* 0x000000061f587c23 */ /* 0x100fe20008000818 */
[----:B------:R2:W3:Y:S01]  /*27f0*/  MUFU.EX2 R30, R25 ;  /* 0x00000019001e7308 */ /* 0x0004e20000000800 */
[--C-:B------:R-:W-:Y:S01]  /*2800*/  FFMA R89, R34, UR6, -R24.reuse ;  /* 0x0000000622597c23 */ /* 0x100fe20008000818 */
[--C-:B------:R-:W-:Y:S01]  /*2810*/  FFMA R26, R26, UR6, -R24.reuse ;  /* 0x000000061a1a7c23 */ /* 0x100fe20008000818 */
[--C-:B------:R-:W-:Y:S01]  /*2820*/  FFMA R27, R27, UR6, -R24.reuse ;  /* 0x000000061b1b7c23 */ /* 0x100fe20008000818 */
[----:B------:R-:W-:Y:S01]  /*2830*/  @!P6 FMUL R64, R64, 0.5 ;  /* 0x3f0000004040e820 */ /* 0x000fe20000400000 */
[----:B-1----:R-:W-:Y:S01]  /*2840*/  @!P5 FMUL R72, R72, R72 ;  /* 0x000000484848d220 */ /* 0x002fe20000400000 */
[----:B------:R-:W-:Y:S01]  /*2850*/  FSETP.GEU.AND P5, PT, R97, -126, PT ;  /* 0xc2fc00006100780b */ /* 0x000fe20003fae000 */
[--C-:B------:R-:W-:Y:S01]  /*2860*/  FFMA R81, R39, UR6, -R24.reuse ;  /* 0x0000000627517c23 */ /* 0x100fe20008000818 */
[----:B------:R-:W1:Y:S01]  /*2870*/  MUFU.EX2 R34, R92 ;  /* 0x0000005c00227308 */ /* 0x000e620000000800 */
[--C-:B--2---:R-:W-:Y:S01]  /*2880*/  FFMA R25, R35, UR6, -R24.reuse ;  /* 0x0000000623197c23 */ /* 0x104fe20008000818 */
[--C-:B------:R-:W-:Y:S01]  /*2890*/  FFMA R84, R42, UR6, -R24.reuse ;  /* 0x000000062a547c23 */ /* 0x100fe20008000818 */
[--C-:B------:R-:W-:Y:S01]  /*28a0*/  FFMA R73, R43, UR6, -R24.reuse ;  /* 0x000000062b497c23 */ /* 0x100fe20008000818 */
[--C-:B------:R-:W-:Y:S01]  /*28b0*/  FFMA R76, R46, UR6, -R24.reuse ;  /* 0x000000062e4c7c23 */ /* 0x100fe20008000818 */
[--C-:B------:R-:W-:Y:S01]  /*28c0*/  FFMA R77, R38, UR6, -R24.reuse ;  /* 0x00000006264d7c23 */ /* 0x100fe20008000818 */
[--C-:B------:R-:W-:Y:S01]  /*28d0*/  FFMA R80, R47, UR6, -R24.reuse ;  /* 0x000000062f507c23 */ /* 0x100fe20008000818 */
[--C-:B------:R-:W-:Y:S01]  /*28e0*/  FFMA R50, R50, UR6, -R24.reuse ;  /* 0x0000000632327c23 */ /* 0x100fe20008000818 */
[----:B------:R-:W2:Y:S01]  /*28f0*/  MUFU.EX2 R31, R93 ;  /* 0x0000005d001f7308 */ /* 0x000ea20000000800 */
[----:B---3--:R-:W-:Y:S01]  /*2900*/  @!P1 FMUL R30, R30, R30 ;  /* 0x0000001e1e1e9220 */ /* 0x008fe20000400000 */
[----:B------:R-:W-:Y:S01]  /*2910*/  FSETP.GEU.AND P1, PT, R100, -126, PT ;  /* 0xc2fc00006400780b */ /* 0x000fe20003f2e000 */
[----:B------:R-:W-:Y:S01]  /*2920*/  @!P5 FMUL R97, R97, 0.5 ;  /* 0x3f0000006161d820 */ /* 0x000fe20000400000 */
[--C-:B------:R-:W-:Y:S01]  /*2930*/  FFMA R51, R51, UR6, -R24.reuse ;  /* 0x0000000633337c23 */ /* 0x100fe20008000818 */
[--C-:B------:R-:W-:Y:S01]  /*2940*/  FFMA R54, R54, UR6, -R24.reuse ;  /* 0x0000000636367c23 */ /* 0x100fe20008000818 */
[--C-:B------:R-:W-:Y:S01]  /*2950*/  FFMA R55, R55, UR6, -R24.reuse ;  /* 0x0000000637377c23 */ /* 0x100fe20008000818 */
[--C-:B------:R-:W-:Y:S01]  /*2960*/  FFMA R58, R58, UR6, -R24.reuse ;  /* 0x000000063a3a7c23 */ /* 0x100fe20008000818 */
[----:B------:R-:W3:Y:S01]  /*2970*/  MUFU.EX2 R35, R96 ;  /* 0x0000006000237308 */ /* 0x000ee20000000800 */
[----:B-1----:R-:W-:Y:S01]  /*2980*/  @!P2 FMUL R34, R34, R34 ;  /* 0x000000222222a220 */ /* 0x002fe20000400000 */
[----:B------:R-:W-:Y:S01]  /*2990*/  FSETP.GEU.AND P2, PT, R101, -126, PT ;  /* 0xc2fc00006500780b */ /* 0x000fe20003f4e000 */
[--C-:B------:R-:W-:Y:S01]  /*29a0*/  FFMA R59, R59, UR6, -R24.reuse ;  /* 0x000000063b3b7c23 */ /* 0x100fe20008000818 */
[--C-:B------:R-:W-:Y:S01]  /*29b0*/  FFMA R62, R62, UR6, -R24.reuse ;  /* 0x000000063e3e7c23 */ /* 0x100fe20008000818 */
[--C-:B------:R-:W-:Y:S01]  /*29c0*/  FFMA R63, R63, UR6, -R24.reuse ;  /* 0x000000063f3f7c23 */ /* 0x100fe20008000818 */
[--C-:B------:R-:W-:Y:S01]  /*29d0*/  FFMA R66, R66, UR6, -R24.reuse ;  /* 0x0000000642427c23 */ /* 0x100fe20008000818 */
[----:B------:R-:W-:Y:S01]  /*29e0*/  @!P1 FMUL R100, R100, 0.5 ;  /* 0x3f00000064649820 */ /* 0x000fe20000400000 */
[----:B------:R-:W1:Y:S01]  /*29f0*/  MUFU.EX2 R64, R64 ;  /* 0x0000004000407308 */ /* 0x000e620000000800 */
[----:B--2---:R-:W-:Y:S01]  /*2a00*/  @!P3 FMUL R31, R31, R31 ;  /* 0x0000001f1f1fb220 */ /* 0x004fe20000400000 */
[----:B------:R-:W-:Y:S01]  /*2a10*/  FSETP.GEU.AND P3, PT, R26, -126, PT ;  /* 0xc2fc00001a00780b */ /* 0x000fe20003f6e000 */
[--C-:B------:R-:W-:Y:S01]  /*2a20*/  FFMA R67, R67, UR6, -R24.reuse ;  /* 0x0000000643437c23 */ /* 0x100fe20008000818 */
[--C-:B------:R-:W-:Y:S01]  /*2a30*/  FFMA R70, R70, UR6, -R24.reuse ;  /* 0x0000000646467c23 */ /* 0x100fe20008000818 */
[--C-:B------:R-:W-:Y:S01]  /*2a40*/  FFMA R71, R71, UR6, -R24.reuse ;  /* 0x0000000647477c23 */ /* 0x100fe20008000818 */
[--C-:B------:R-:W-:Y:S01]  /*2a50*/  FFMA R74, R74, UR6, -R24.reuse ;  /* 0x000000064a4a7c23 */ /* 0x100fe20008000818 */
[----:B------:R-:W-:Y:S01]  /*2a60*/  @!P2 FMUL R101, R101, 0.5 ;  /* 0x3f0000006565a820 */ /* 0x000fe20000400000 */
[----:B------:R-:W2:Y:S01]  /*2a70*/  MUFU.EX2 R39, R100 ;  /* 0x0000006400277308 */ /* 0x000ea20000000800 */
[----:B---3--:R-:W-:Y:S01]  /*2a80*/  @!P4 FMUL R35, R35, R35 ;  /* 0x000000232323c220 */ /* 0x008fe20000400000 */
[----:B------:R-:W-:Y:S01]  /*2a90*/  FSETP.GEU.AND P4, PT, R27, -126, PT ;  /* 0xc2fc00001b00780b */ /* 0x000fe20003f8e000 */
[--C-:B------:R-:W-:Y:S01]  /*2aa0*/  FFMA R75, R75, UR6, -R24.reuse ;  /* 0x000000064b4b7c23 */ /* 0x100fe20008000818 */
[--C-:B------:R-:W-:Y:S01]  /*2ab0*/  FFMA R78, R78, UR6, -R24.reuse ;  /* 0x000000064e4e7c23 */ /* 0x100fe20008000818 */
[--C-:B------:R-:W-:Y:S01]  /*2ac0*/  FFMA R79, R79, UR6, -R24.reuse ;  /* 0x000000064f4f7c23 */ /* 0x100fe20008000818 */
[--C-:B------:R-:W-:Y:S01]  /*2ad0*/  FFMA R82, R82, UR6, -R24.reuse ;  /* 0x0000000652527c23 */ /* 0x100fe20008000818 */
[----:B------:R-:W-:Y:S01]  /*2ae0*/  @!P3 FMUL R26, R26, 0.5 ;  /* 0x3f0000001a1ab820 */ /* 0x000fe20000400000 */
[----:B------:R-:W3:Y:S01]  /*2af0*/  MUFU.EX2 R42, R101 ;  /* 0x00000065002a7308 */ /* 0x000ee20000000800 */
[----:B-1----:R-:W-:Y:S01]  /*2b00*/  @!P6 FMUL R64, R64, R64 ;  /* 0x000000404040e220 */ /* 0x002fe20000400000 */
[----:B------:R-:W1:Y:S01]  /*2b10*/  SYNCS.PHASECHK.TRANS64.TRYWAIT P6, [R2+URZ+0x8808], R152 ;  /* 0x00880898020075a7 */ /* 0x000e6200080c017f */
[--C-:B------:R-:W-:Y:S01]  /*2b20*/  FFMA R83, R83, UR6, -R24.reuse ;  /* 0x0000000653537c23 */ /* 0x100fe20008000818 */
[--C-:B------:R-:W-:Y:S01]  /*2b30*/  FFMA R86, R86, UR6, -R24.reuse ;  /* 0x0000000656567c23 */ /* 0x100fe20008000818 */
[--C-:B------:R-:W-:Y:S01]  /*2b40*/  FFMA R87, R87, UR6, -R24.reuse ;  /* 0x0000000657577c23 */ /* 0x100fe20008000818 */
[--C-:B------:R-:W-:Y:S01]  /*2b50*/  FFMA R90, R90, UR6, -R24.reuse ;  /* 0x000000065a5a7c23 */ /* 0x100fe20008000818 */
[----:B------:R-:W-:Y:S01]  /*2b60*/  @!P4 FMUL R27, R27, 0.5 ;  /* 0x3f0000001b1bc820 */ /* 0x000fe20000400000 */
[----:B------:R-:W4:Y:S01]  /*2b70*/  MUFU.EX2 R43, R26 ;  /* 0x0000001a002b7308 */ /* 0x000f220000000800 */
[----:B--2---:R-:W-:Y:S01]  /*2b80*/  @!P1 FMUL R39, R39, R39 ;  /* 0x0000002727279220 */ /* 0x004fe20000400000 */
[----:B------:R-:W-:Y:S01]  /*2b90*/  FSETP.GEU.AND P1, PT, R105, -126, PT ;  /* 0xc2fc00006900780b */ /* 0x000fe20003f2e000 */
        /* <DEDUP_REMOVED lines=14> */
[----:B----4-:R-:W-:Y:S01]  /*2c80*/  @!P3 FMUL R43, R43, R43 ;  /* 0x0000002b2b2bb220 */ /* 0x010fe20000400000 */
[----:B------:R-:W-:Y:S01]  /*2c90*/  FSETP.GEU.AND P3, PT, R88, -126, PT ;  /* 0xc2fc00005800780b */ /* 0x000fe20003f6e000 */
        /* <DEDUP_REMOVED lines=22> */
[--C-:B------:R-:W-:Y:S01]  /*2e00*/  FFMA R134, R134, UR6, -R24.reuse ;  /* 0x0000000686867c23 */ /* 0x100fe20008000818 */
[--C-:B------:R-:W-:Y:S01]  /*2e10*/  FFMA R135, R135, UR6, -R24.reuse ;  /* 0x0000000687877c23 */ /* 0x100fe20008000818 */
[--C-:B------:R-:W-:Y:S01]  /*2e20*/  FFMA R138, R138, UR6, -R24.reuse ;  /* 0x000000068a8a7c23 */ /* 0x100fe20008000818 */
[--C-:B------:R-:W-:Y:S01]  /*2e30*/  FFMA R139, R139, UR6, -R24.reuse ;  /* 0x000000068b8b7c23 */ /* 0x100fe20008000818 */
[--C-:B------:R-:W-:Y:S01]  /*2e40*/  FFMA R142, R142, UR6, -R24.reuse ;  /* 0x000000068e8e7c23 */ /* 0x100fe20008000818 */
[--C-:B------:R-:W-:Y:S01]  /*2e50*/  FFMA R143, R143, UR6, -R24.reuse ;  /* 0x000000068f8f7c23 */ /* 0x100fe20008000818 */
[----:B------:R-:W-:Y:S01]  /*2e60*/  @!P5 FMUL R104, R104, 0.5 ;  /* 0x3f0000006868d820 */ /* 0x000fe20000400000 */
[----:B------:R-:W2:Y:S01]  /*2e70*/  MUFU.EX2 R89, R89 ;  /* 0x0000005900597308 */ /* 0x000ea20000000800 */
[--C-:B------:R-:W-:Y:S01]  /*2e80*/  FFMA R146, R146, UR6, -R24.reuse ;  /* 0x0000000692927c23 */ /* 0x100fe20008000818 */
[--C-:B------:R-:W-:Y:S01]  /*2e90*/  FFMA R147, R147, UR6, -R24.reuse ;  /* 0x0000000693937c23 */ /* 0x100fe20008000818 */
[--C-:B------:R-:W-:Y:S01]  /*2ea0*/  FFMA R150, R150, UR6, -R24.reuse ;  /* 0x0000000696967c23 */ /* 0x100fe20008000818 */
[----:B------:R-:W-:Y:S01]  /*2eb0*/  FFMA R151, R151, UR6, -R24 ;  /* 0x0000000697977c23 */ /* 0x000fe20008000818 */
[----:B------:R-:W-:-:S02]  /*2ec0*/  P2R R26, PR, RZ, 0x20 ;  /* 0x00000020ff1a7803 */ /* 0x000fc40000000000 */
[----:B------:R-:W-:Y:S01]  /*2ed0*/  FSETP.GEU.AND P5, PT, R25, -126, PT ;  /* 0xc2fc00001900780b */ /* 0x000fe20003fae000 */
[----:B------:R2:W2:Y:S01]  /*2ee0*/  MUFU.EX2 R47, R104 ;  /* 0x00000068002f7308 */ /* 0x0004a20000000800 */
[----:B-1-34-:R-:W-:Y:S11]  /*2ef0*/  @!P6 BRA `(.L_x_23) ;  /* 0x000000800090e947 */ /* 0x01aff60003800000 */
.L_x_64:
[----:B------:R-:W-:Y:S01]  /*2f00*/  @!P5 FMUL R25, R25, 0.5 ;  /* 0x3f0000001919d820 */ /* 0x000fe20000400000 */
[----:B--2---:R-:W-:Y:S01]  /*2f10*/  @!P2 FMUL R85, R85, R85 ;  /* 0x000000555555a220 */ /* 0x004fe20000400000 */
[----:B------:R-:W-:Y:S01]  /*2f20*/  @!P3 FMUL R88, R88, R88 ;  /* 0x000000585858b220 */ /* 0x000fe20000400000 */
[----:B------:R-:W-:Y:S01]  /*2f30*/  ISETP.NE.AND P6, PT, R26, RZ, PT ;  /* 0x000000ff1a00720c */ /* 0x000fe20003fc5270 */
[----:B------:R2:W3:Y:S01]  /*2f40*/  MUFU.EX2 R92, R25 ;  /* 0x00000019005c7308 */ /* 0x0004e20000000800 */
[----:B------:R-:W-:Y:S01]  /*2f50*/  F2FP.F16.F32.PACK_AB R24, R13, R12 ;  /* 0x0000000c0d18723e */ /* 0x000fe200000000ff */
[----:B------:R-:W-:Y:S01]  /*2f60*/  UIADD3 UR6, UR14, 0x200, URZ ;  /* 0x000002000e067890 */ /* 0x000fe2000fffe03f */
[----:B------:R-:W-:Y:S01]  /*2f70*/  F2FP.F16.F32.PACK_AB R26, R15, R14 ;  /* 0x0000000e0f1a723e */ /* 0x000fe200000000ff */
[----:B------:R-:W-:Y:S01]  /*2f80*/  UMOV UR7, 0xc0000010 ;  /* 0xc000001000077882 */ /* 0x000fe20000000000 */
[----:B------:R-:W-:Y:S01]  /*2f90*/  F2FP.F16.F32.PACK_AB R27, R88, R85 ;  /* 0x00000055581b723e */ /* 0x000fe200000000ff */
[----:B------:R-:W-:Y:S01]  /*2fa0*/  @!P4 FMUL R89, R89, R89 ;  /* 0x000000595959c220 */ /* 0x000fe20000400000 */
[----:B------:R-:W-:Y:S01]  /*2fb0*/  FSETP.GEU.AND P2, PT, R77, -126, PT ;  /* 0xc2fc00004d00780b */ /* 0x000fe20003f4e000 */
[----:B------:R-:W-:Y:S01]  /*2fc0*/  @!P1 FMUL R105, R105, R105 ;  /* 0x0000006969699220 */ /* 0x000fe20000400000 */
[----:B--2---:R-:W-:Y:S01]  /*2fd0*/  F2FP.F16.F32.PACK_AB R25, R46, R43 ;  /* 0x0000002b2e19723e */ /* 0x004fe200000000ff */
[----:B------:R-:W-:Y:S01]  /*2fe0*/  FADD R13, R13, R30 ;  /* 0x0000001e0d0d7221 */ /* 0x000fe20000000000 */
[----:B------:R-:W-:Y:S01]  /*2ff0*/  FSETP.GEU.AND P3, PT, R81, -126, PT ;  /* 0xc2fc00005100780b */ /* 0x000fe20003f6e000 */
[----:B------:R-:W-:Y:S01]  /*3000*/  @!P6 FMUL R47, R47, R47 ;  /* 0x0000002f2f2fe220 */ /* 0x000fe20000400000 */
[----:B-1----:R-:W-:Y:S01]  /*3010*/  WARPGROUP.ARRIVE ;  /* 0x00000000000079c5 */ /* 0x002fe20000000000 */
[----:B------:R-:W-:Y:S01]  /*3020*/  FSETP.GEU.AND P4, PT, R84, -126, PT ;  /* 0xc2fc00005400780b */ /* 0x000fe20003f8e000 */
[----:B------:R-:W-:Y:S01]  /*3030*/  FADD R14, R14, R34 ;  /* 0x000000220e0e7221 */ /* 0x000fe20000000000 */
[----:B------:R-:W-:Y:S01]  /*3040*/  FSETP.GEU.AND P1, PT, R109, -126, PT ;  /* 0xc2fc00006d00780b */ /* 0x000fe20003f2e000 */
[----:B---3--:R-:W-:Y:S01]  /*3050*/  @!P5 FMUL R92, R92, R92 ;  /* 0x0000005c5c5cd220 */ /* 0x008fe20000400000 */
[----:B------:R-:W-:Y:S01]  /*3060*/  FSETP.GEU.AND P5, PT, R73, -126, PT ;  /* 0xc2fc00004900780b */ /* 0x000fe20003fae000 */
[----:B------:R-:W-:Y:S01]  /*3070*/  HGMMA.64x16x16.F32 R152, R24, gdesc[UR4].tnspB, RZ, !UPT, gsb0 ;  /* 0x4020000418987df0 */ /* 0x000fe2000c0008ff */
[----:B------:R-:W-:Y:S01]  /*3080*/  @!P2 FMUL R77, R77, 0.5 ;  /* 0x3f0000004d4da820 */ /* 0x000fe20000400000 */
[----:B------:R-:W-:Y:S01]  /*3090*/  UIADD3 UR6, UR14, 0x220, URZ ;  /* 0x000002200e067890 */ /* 0x000fe2000fffe03f */
[----:B------:R-:W-:Y:S01]  /*30a0*/  FSETP.GEU.AND P6, PT, R108, -126, PT ;  /* 0xc2fc00006c00780b */ /* 0x000fe20003fce000 */
[----:B------:R-:W-:Y:S01]  /*30b0*/  UMOV UR7, 0xc0000010 ;  /* 0xc000001000077882 */ /* 0x000fe20000000000 */
[----:B------:R-:W-:Y:S01]  /*30c0*/  @!P3 FMUL R81, R81, 0.5 ;  /* 0x3f0000005151b820 */ /* 0x000fe20000400000 */
[----:B------:R-:W-:Y:S01]  /*30d0*/  FADD R15, R15, R31 ;  /* 0x0000001f0f0f7221 */ /* 0x000fe20000000000 */
[----:B------:R-:W1:Y:S01]  /*30e0*/  MUFU.EX2 R77, R77 ;  /* 0x0000004d004d7308 */ /* 0x000e620000000800 */
[----:B------:R-:W-:Y:S01]  /*30f0*/  @!P4 FMUL R84, R84, 0.5 ;  /* 0x3f0000005454c820 */ /* 0x000fe20000400000 */
[----:B------:R-:W-:Y:S01]  /*3100*/  FADD R12, R12, R72 ;  /* 0x000000480c0c7221 */ /* 0x000fe20000000000 */
[----:B------:R-:W-:-:S02]  /*3110*/  @!P1 FMUL R109, R109, 0.5 ;  /* 0x3f0000006d6d9820 */ /* 0x000fc40000400000 */
[----:B------:R-:W-:-:S03]  /*3120*/  @!P5 FMUL R73, R73, 0.5 ;  /* 0x3f0000004949d820 */ /* 0x000fc60000400000 */
[----:B------:R-:W2:Y:S01]  /*3130*/  MUFU.EX2 R81, R81 ;  /* 0x0000005100517308 */ /* 0x000ea20000000800 */
[----:B------:R-:W-:-:S07]  /*3140*/  @!P6 FMUL R108, R108, 0.5 ;  /* 0x3f0000006c6ce820 */ /* 0x000fce0000400000 */
[----:B------:R-:W3:Y:S01]  /*3150*/  MUFU.EX2 R84, R84 ;  /* 0x0000005400547308 */ /* 0x000ee20000000800 */
[----:B-1----:R-:W-:Y:S01]  /*3160*/  @!P2 FMUL R77, R77, R77 ;  /* 0x0000004d4d4da220 */ /* 0x002fe20000400000 */
[----:B------:R-:W-:-:S06]  /*3170*/  FSETP.GEU.AND P2, PT, R76, -126, PT ;  /* 0xc2fc00004c00780b */ /* 0x000fcc0003f4e000 */
[----:B------:R-:W1:Y:S01]  /*3180*/  MUFU.EX2 R73, R73 ;  /* 0x0000004900497308 */ /* 0x000e620000000800 */
[----:B--2---:R-:W-:Y:S01]  /*3190*/  @!P3 FMUL R81, R81, R81 ;  /* 0x000000515151b220 */ /* 0x004fe20000400000 */
[----:B------:R-:W-:-:S05]  /*31a0*/  FSETP.GEU.AND P3, PT, R80, -126, PT ;  /* 0xc2fc00005000780b */ /* 0x000fca0003f6e000 */
[----:B------:R-:W-:Y:S01]  /*31b0*/  @!P2 FMUL R76, R76, 0.5 ;  /* 0x3f0000004c4ca820 */ /* 0x000fe20000400000 */
[----:B------:R-:W2:Y:S01]  /*31c0*/  MUFU.EX2 R109, R109 ;  /* 0x0000006d006d7308 */ /* 0x000ea20000000800 */
[----:B---3--:R-:W-:Y:S01]  /*31d0*/  @!P4 FMUL R84, R84, R84 ;  /* 0x000000545454c220 */ /* 0x008fe20000400000 */
[----:B------:R-:W-:Y:S01]  /*31e0*/  FSETP.GEU.AND P4, PT, R50, -126, PT ;  /* 0xc2fc00003200780b */ /* 0x000fe20003f8e000 */
[----:B------:R-:W-:Y:S02]  /*31f0*/  WARPGROUP.DEPBAR.LE gsb0, 0x0 ;  /* 0x00008000000079c5 */ /* 0x000fe40000010000 */
[----:B------:R-:W-:Y:S01]  /*3200*/  F2FP.F16.F32.PACK_AB R24, R19, R18 ;  /* 0x000000121318723e */ /* 0x000fe200000000ff */
[----:B------:R-:W-:Y:S01]  /*3210*/  FADD R18, R18, R35 ;  /* 0x0000002312127221 */ /* 0x000fe20000000000 */
[----:B------:R-:W-:Y:S01]  /*3220*/  F2FP.F16.F32.PACK_AB R26, R21, R20 ;  /* 0x00000014151a723e */ /* 0x000fe200000000ff */
[----:B------:R-:W-:Y:S01]  /*3230*/  @!P3 FMUL R80, R80, 0.5 ;  /* 0x3f0000005050b820 */ /* 0x000fe20000400000 */
[----:B------:R-:W-:Y:S01]  /*3240*/  F2FP.F16.F32.PACK_AB R25, R92, R89 ;  /* 0x000000595c19723e */ /* 0x000fe200000000ff */
[----:B------:R-:W3:Y:S01]  /*3250*/  MUFU.EX2 R76, R76 ;  /* 0x0000004c004c7308 */ /* 0x000ee20000000800 */
[----:B------:R-:W-:Y:S01]  /*3260*/  F2FP.F16.F32.PACK_AB R27, R81, R77 ;  /* 0x0000004d511b723e */ /* 0x000fe200000000ff */
[----:B-1----:R-:W-:Y:S01]  /*3270*/  @!P5 FMUL R73, R73, R73 ;  /* 0x000000494949d220 */ /* 0x002fe20000400000 */
[----:B------:R-:W-:Y:S01]  /*3280*/  FSETP.GEU.AND P5, PT, R51, -126, PT ;  /* 0xc2fc00003300780b */ /* 0x000fe20003fae000 */
[----:B------:R-:W-:Y:S01]  /*3290*/  FADD R20, R20, R39 ;  /* 0x0000002714147221 */ /* 0x000fe20000000000 */
[----:B------:R-:W-:Y:S01]  /*32a0*/  WARPGROUP.ARRIVE ;  /* 0x00000000000079c5 */ /* 0x000fe20000000000 */
[----:B------:R-:W-:Y:S01]  /*32b0*/  @!P4 FMUL R50, R50, 0.5 ;  /* 0x3f0000003232c820 */ /* 0x000fe20000400000 */
[----:B--2---:R-:W-:Y:S01]  /*32c0*/  @!P1 FMUL R109, R109, R109 ;  /* 0x0000006d6d6d9220 */ /* 0x004fe20000400000 */
[----:B------:R-:W1:Y:S01]  /*32d0*/  MUFU.EX2 R80, R80 ;  /* 0x0000005000507308 */ /* 0x000e620000000800 */
[----:B------:R-:W-:Y:S01]  /*32e0*/  FSETP.GEU.AND P1, PT, R113, -126, PT ;  /* 0xc2fc00007100780b */ /* 0x000fe20003f2e000 */
[----:B------:R-:W-:Y:S01]  /*32f0*/  FADD R21, R21, R42 ;  /* 0x0000002a15157221 */ /* 0x000fe20000000000 */
[----:B------:R-:W-:Y:S01]  /*3300*/  HGMMA.64x16x16.F32 R152, R24, gdesc[UR4].tnspB, R152, gsb0 ;  /* 0x4020000418987df0 */ /* 0x000fe20008000898 */
[----:B------:R-:W-:Y:S01]  /*3310*/  UIADD3 UR6, UR14, 0x240, URZ ;  /* 0x000002400e067890 */ /* 0x000fe2000fffe03f */
[----:B------:R-:W-:Y:S01]  /*3320*/  FADD R19, R19, R38 ;  /* 0x0000002613137221 */ /* 0x000fe20000000000 */
[----:B------:R-:W-:-:S02]  /*3330*/  UMOV UR7, 0xc0000010 ;  /* 0xc000001000077882 */ /* 0x000fc40000000000 */
[----:B------:R-:W-:Y:S01]  /*3340*/  @!P5 FMUL R51, R51, 0.5 ;  /* 0x3f0000003333d820 */ /* 0x000fe20000400000 */
[----:B---3--:R-:W-:Y:S01]  /*3350*/  @!P2 FMUL R76, R76, R76 ;  /* 0x0000004c4c4ca220 */ /* 0x008fe20000400000 */
[----:B------:R-:W-:Y:S01]  /*3360*/  FSETP.GEU.AND P2, PT, R54, -126, PT ;  /* 0xc2fc00003600780b */ /* 0x000fe20003f4e000 */
[----:B------:R-:W2:Y:S03]  /*3370*/  MUFU.EX2 R50, R50 ;  /* 0x0000003200327308 */ /* 0x000ea60000000800 */
[----:B------:R-:W-:Y:S01]  /*3380*/  @!P1 FMUL R113, R113, 0.5 ;  /* 0x3f00000071719820 */ /* 0x000fe20000400000 */
[----:B-1----:R-:W-:Y:S01]  /*3390*/  @!P3 FMUL R80, R80, R80 ;  /* 0x000000505050b220 */ /* 0x002fe20000400000 */
[----:B------:R-:W-:-:S03]  /*33a0*/  FSETP.GEU.AND P3, PT, R55, -126, PT ;  /* 0xc2fc00003700780b */ /* 0x000fc60003f6e000 */
[----:B------:R-:W1:Y:S04]  /*33b0*/  MUFU.EX2 R51, R51 ;  /* 0x0000003300337308 */ /* 0x000e680000000800 */
[----:B------:R-:W-:-:S04]  /*33c0*/  @!P2 FMUL R54, R54, 0.5 ;  /* 0x3f0000003636a820 */ /* 0x000fc80000400000 */
        /* <DEDUP_REMOVED lines=10> */
[----:B------:R-:W-:Y:S02]  /*3470*/  WARPGROUP.DEPBAR.LE gsb0, 0x0 ;  /* 0x00008000000079c5 */ /* 0x000fe40000010000 */
[----:B------:R-:W-:Y:S01]  /*3480*/  F2FP.F16.F32.PACK_AB R24, R33, R28 ;  /* 0x0000001c2118723e */ /* 0x000fe200000000ff */
[----:B------:R-:W-:Y:S01]  /*3490*/  FADD R28, R28, R47 ;  /* 0x0000002f1c1c7221 */ /* 0x000fe20000000000 */
[----:B------:R-:W-:Y:S01]  /*34a0*/  F2FP.F16.F32.PACK_AB R26, R22, R32 ;  /* 0x00000020161a723e */ /* 0x000fe200000000ff */
[----:B------:R-:W-:Y:S01]  /*34b0*/  @!P5 FMUL R59, R59, 0.5 ;  /* 0x3f0000003b3bd820 */ /* 0x000fe20000400000 */
[----:B------:R-:W-:Y:S01]  /*34c0*/  F2FP.F16.F32.PACK_AB R25, R73, R84 ;  /* 0x000000544919723e */ /* 0x000fe200000000ff */
[----:B--2---:R-:W-:Y:S01]  /*34d0*/  @!P2 FMUL R54, R54, R54 ;  /* 0x000000363636a220 */ /* 0x004fe20000400000 */
[----:B------:R-:W-:Y:S01]  /*34e0*/  F2FP.F16.F32.PACK_AB R27, R80, R76 ;  /* 0x0000004c501b723e */ /* 0x000fe200000000ff */
[----:B------:R-:W2:Y:S01]  /*34f0*/  MUFU.EX2 R58, R58 ;  /* 0x0000003a003a7308 */ /* 0x000ea20000000800 */
[----:B------:R-:W-:Y:S01]  /*3500*/  FSETP.GEU.AND P2, PT, R62, -126, PT ;  /* 0xc2fc00003e00780b */ /* 0x000fe20003f4e000 */
[----:B------:R-:W-:Y:S01]  /*3510*/  FADD R33, R33, R105 ;  /* 0x0000006921217221 */ /* 0x000fe20000000000 */
[----:B------:R-:W-:Y:S01]  /*3520*/  WARPGROUP.ARRIVE ;  /* 0x00000000000079c5 */ /* 0x000fe20000000000 */
[----:B------:R-:W-:Y:S01]  /*3530*/  FSETP.GEU.AND P6, PT, R112, -126, PT ;  /* 0xc2fc00007000780b */ /* 0x000fe20003fce000 */
[----:B------:R-:W-:Y:S01]  /*3540*/  FADD R32, R32, R108 ;  /* 0x0000006c20207221 */ /* 0x000fe20000000000 */
[----:B-1----:R-:W-:Y:S01]  /*3550*/  @!P3 FMUL R55, R55, R55 ;  /* 0x000000373737b220 */ /* 0x002fe20000400000 */
[----:B------:R-:W-:Y:S01]  /*3560*/  FSETP.GEU.AND P3, PT, R63, -126, PT ;  /* 0xc2fc00003f00780b */ /* 0x000fe20003f6e000 */
[----:B------:R-:W1:Y:S01]  /*3570*/  MUFU.EX2 R59, R59 ;  /* 0x0000003b003b7308 */ /* 0x000e620000000800 */
[----:B------:R-:W-:Y:S01]  /*3580*/  HGMMA.64x16x16.F32 R152, R24, gdesc[UR4].tnspB, R152, gsb0 ;  /* 0x4020000418987df0 */ /* 0x000fe20008000898 */
[----:B------:R-:W-:Y:S01]  /*3590*/  UIADD3 UR6, UR14, 0x260, URZ ;  /* 0x000002600e067890 */ /* 0x000fe2000fffe03f */
[----:B------:R-:W-:Y:S01]  /*35a0*/  FADD R22, R22, R109 ;  /* 0x0000006d16167221 */ /* 0x000fe20000000000 */
[----:B------:R-:W-:-:S02]  /*35b0*/  UMOV UR7, 0xc0000010 ;  /* 0xc000001000077882 */ /* 0x000fc40000000000 */
[----:B------:R-:W-:Y:S02]  /*35c0*/  @!P2 FMUL R62, R62, 0.5 ;  /* 0x3f0000003e3ea820 */ /* 0x000fe40000400000 */
[----:B------:R-:W3:Y:S01]  /*35d0*/  MUFU.EX2 R113, R113 ;  /* 0x0000007100717308 */ /* 0x000ee20000000800 */
[----:B--2---:R-:W-:Y:S01]  /*35e0*/  @!P4 FMUL R58, R58, R58 ;  /* 0x0000003a3a3ac220 */ /* 0x004fe20000400000 */
[----:B------:R-:W-:Y:S01]  /*35f0*/  FSETP.GEU.AND P4, PT, R66, -126, PT ;  /* 0xc2fc00004200780b */ /* 0x000fe20003f8e000 */
[----:B------:R-:W-:Y:S01]  /*3600*/  @!P6 FMUL R112, R112, 0.5 ;  /* 0x3f0000007070e820 */ /* 0x000fe20000400000 */
[----:B------:R-:W-:-:S04]  /*3610*/  @!P3 FMUL R63, R63, 0.5 ;  /* 0x3f0000003f3fb820 */ /* 0x000fc80000400000 */
        /* <DEDUP_REMOVED lines=14> */
[----:B------:R-:W-:Y:S01]  /*3700*/  FSETP.GEU.AND P3, PT, R71, -126, PT ;  /* 0xc2fc00004700780b */ /* 0x000fe20003f6e000 */
[----:B------:R-:W-:Y:S02]  /*3710*/  WARPGROUP.DEPBAR.LE gsb0, 0x0 ;  /* 0x00008000000079c5 */ /* 0x000fe40000010000 */
[C---:B------:R-:W-:Y:S01]  /*3720*/  F2FP.F16.F32.PACK_AB R24, R29.reuse, R23 ;  /* 0x000000171d18723e */ /* 0x040fe200000000ff */
[----:B------:R-:W-:Y:S01]  /*3730*/  FADD R29, R29, R113 ;  /* 0x000000711d1d7221 */ /* 0x000fe20000000000 */
[----:B------:R-:W-:Y:S01]  /*3740*/  F2FP.F16.F32.PACK_AB R26, R37, R36 ;  /* 0x00000024251a723e */ /* 0x000fe200000000ff */
[----:B------:R-:W-:Y:S01]  /*3750*/  @!P2 FMUL R70, R70, 0.5 ;  /* 0x3f0000004646a820 */ /* 0x000fe20000400000 */
[----:B------:R-:W-:Y:S01]  /*3760*/  F2FP.F16.F32.PACK_AB R25, R51, R50 ;  /* 0x000000323319723e */ /* 0x000fe200000000ff */
[----:B---3--:R-:W-:Y:S01]  /*3770*/  @!P4 FMUL R66, R66, R66 ;  /* 0x000000424242c220 */ /* 0x008fe20000400000 */
[----:B------:R-:W-:Y:S01]  /*3780*/  F2FP.F16.F32.PACK_AB R27, R55, R54 ;  /* 0x00000036371b723e */ /* 0x000fe200000000ff */
[----:B------:R-:W1:Y:S01]  /*3790*/  MUFU.EX2 R112, R112 ;  /* 0x0000007000707308 */ /* 0x000e620000000800 */
[----:B------:R-:W-:-:S02]  /*37a0*/  FSETP.GEU.AND P4, PT, R74, -126, PT ;  /* 0xc2fc00004a00780b */ /* 0x000fc40003f8e000 */
[----:B------:R-:W-:Y:S01]  /*37b0*/  WARPGROUP.ARRIVE ;  /* 0x00000000000079c5 */ /* 0x000fe20000000000 */
[----:B------:R-:W-:Y:S01]  /*37c0*/  @!P3 FMUL R71, R71, 0.5 ;  /* 0x3f0000004747b820 */ /* 0x000fe20000400000 */
[----:B--2---:R-:W-:Y:S01]  /*37d0*/  @!P5 FMUL R67, R67, R67 ;  /* 0x000000434343d220 */ /* 0x004fe20000400000 */
[----:B------:R-:W-:Y:S02]  /*37e0*/  FSETP.GEU.AND P5, PT, R75, -126, PT ;  /* 0xc2fc00004b00780b */ /* 0x000fe40003fae000 */
[----:B------:R-:W2:Y:S01]  /*37f0*/  MUFU.EX2 R70, R70 ;  /* 0x0000004600467308 */ /* 0x000ea20000000800 */
[----:B------:R-:W-:Y:S01]  /*3800*/  HGMMA.64x16x16.F32 R152, R24, gdesc[UR4].tnspB, R152, gsb0 ;  /* 0x4020000418987df0 */ /* 0x000fe20008000898 */
[----:B------:R-:W-:Y:S01]  /*3810*/  UIADD3 UR6, UR14, 0x280, URZ ;  /* 0x000002800e067890 */ /* 0x000fe2000fffe03f */
[----:B------:R-:W-:-:S03]  /*3820*/  UMOV UR7, 0xc0000010 ;  /* 0xc000001000077882 */ /* 0x000fc60000000000 */
[----:B------:R-:W-:Y:S02]  /*3830*/  @!P4 FMUL R74, R74, 0.5 ;  /* 0x3f0000004a4ac820 */ /* 0x000fe40000400000 */
[----:B------:R-:W3:Y:S01]  /*3840*/  MUFU.EX2 R71, R71 ;  /* 0x0000004700477308 */ /* 0x000ee20000000800 */
[----:B-1----:R-:W-:Y:S01]  /*3850*/  @!P6 FMUL R112, R112, R112 ;  /* 0x000000707070e220 */ /* 0x002fe20000400000 */
[----:B------:R-:W-:Y:S01]  /*3860*/  FSETP.GEU.AND P6, PT, R116, -126, PT ;  /* 0xc2fc00007400780b */ /* 0x000fe20003fce000 */
[----:B------:R-:W-:Y:S02]  /*3870*/  @!P5 FMUL R75, R75, 0.5 ;  /* 0x3f0000004b4bd820 */ /* 0x000fe40000400000 */
[----:B------:R-:W-:-:S03]  /*3880*/  FADD R23, R23, R112 ;  /* 0x0000007017177221 */ /* 0x000fc60000000000 */
[----:B------:R-:W1:Y:S01]  /*3890*/  MUFU.EX2 R74, R74 ;  /* 0x0000004a004a7308 */ /* 0x000e620000000800 */
[----:B--2---:R-:W-:Y:S01]  /*38a0*/  @!P2 FMUL R70, R70, R70 ;  /* 0x000000464646a220 */ /* 0x004fe20000400000 */
[----:B------:R-:W-:-:S05]  /*38b0*/  FSETP.GEU.AND P2, PT, R78, -126, PT ;  /* 0xc2fc00004e00780b */ /* 0x000fca0003f4e000 */
[----:B------:R-:W-:Y:S01]  /*38c0*/  @!P6 FMUL R116, R116, 0.5 ;  /* 0x3f0000007474e820 */ /* 0x000fe20000400000 */
[----:B------:R-:W2:Y:S01]  /*38d0*/  MUFU.EX2 R75, R75 ;  /* 0x0000004b004b7308 */ /* 0x000ea20000000800 */
[----:B---3--:R-:W-:Y:S01]  /*38e0*/  @!P3 FMUL R71, R71, R71 ;  /* 0x000000474747b220 */ /* 0x008fe20000400000 */
[----:B------:R-:W-:-:S05]  /*38f0*/  FSETP.GEU.AND P3, PT, R79, -126, PT ;  /* 0xc2fc00004f00780b */ /* 0x000fca0003f6e000 */
[----:B------:R-:W-:Y:S01]  /*3900*/  @!P2 FMUL R78, R78, 0.5 ;  /* 0x3f0000004e4ea820 */ /* 0x000fe20000400000 */
[----:B------:R-:W3:Y:S01]  /*3910*/  MUFU.EX2 R117, R117 ;  /* 0x0000007500757308 */ /* 0x000ee20000000800 */
[----:B-1----:R-:W-:Y:S01]  /*3920*/  @!P4 FMUL R74, R74, R74 ;  /* 0x0000004a4a4ac220 */ /* 0x002fe20000400000 */
[----:B------:R-:W-:-:S05]  /*3930*/  FSETP.GEU.AND P4, PT, R82, -126, PT ;  /* 0xc2fc00005200780b */ /* 0x000fca0003f8e000 */
[----:B------:R-:W-:Y:S01]  /*3940*/  @!P3 FMUL R79, R79, 0.5 ;  /* 0x3f0000004f4fb820 */ /* 0x000fe20000400000 */
[----:B------:R-:W1:Y:S01]  /*3950*/  MUFU.EX2 R78, R78 ;  /* 0x0000004e004e7308 */ /* 0x000e620000000800 */
[----:B--2---:R-:W-:Y:S01]  /*3960*/  @!P5 FMUL R75, R75, R75 ;  /* 0x0000004b4b4bd220 */ /* 0x004fe20000400000 */
[----:B------:R-:W-:Y:S01]  /*3970*/  FSETP.GEU.AND P5, PT, R83, -126, PT ;  /* 0xc2fc00005300780b */ /* 0x000fe20003fae000 */
[----:B------:R-:W-:Y:S02]  /*3980*/  WARPGROUP.DEPBAR.LE gsb0, 0x0 ;  /* 0x00008000000079c5 */ /* 0x000fe40000010000 */
[----:B------:R-:W-:Y:S02]  /*3990*/  F2FP.F16.F32.PACK_AB R24, R41, R40 ;  /* 0x000000282918723e */ /* 0x000fe400000000ff */
[----:B------:R-:W-:Y:S01]  /*39a0*/  F2FP.F16.F32.PACK_AB R26, R44, R45 ;  /* 0x0000002d2c1a723e */ /* 0x000fe200000000ff */
[----:B------:R-:W2:Y:S01]  /*39b0*/  MUFU.EX2 R79, R79 ;  /* 0x0000004f004f7308 */ /* 0x000ea20000000800 */
[----:B------:R-:W-:Y:S01]  /*39c0*/  F2FP.F16.F32.PACK_AB R25, R59, R58 ;  /* 0x0000003a3b19723e */ /* 0x000fe200000000ff */
[----:B---3--:R-:W-:Y:S01]  /*39d0*/  @!P1 FMUL R117, R117, R117 ;  /* 0x0000007575759220 */ /* 0x008fe20000400000 */
[----:B------:R-:W-:Y:S01]  /*39e0*/  F2FP.F16.F32.PACK_AB R27, R63, R62 ;  /* 0x0000003e3f1b723e */ /* 0x000fe200000000ff */
[----:B------:R-:W-:Y:S01]  /*39f0*/  @!P4 FMUL R82, R82, 0.5 ;  /* 0x3f0000005252c820 */ /* 0x000fe20000400000 */
[----:B------:R-:W-:Y:S01]  /*3a00*/  FSETP.GEU.AND P1, PT, R121, -126, PT ;  /* 0xc2fc00007900780b */ /* 0x000fe20003f2e000 */
[----:B------:R-:W-:Y:S01]  /*3a10*/  FADD R37, R37, R117 ;  /* 0x0000007525257221 */ /* 0x000fe20000000000 */
[----:B------:R-:W-:Y:S01]  /*3a20*/  WARPGROUP.ARRIVE ;  /* 0x00000000000079c5 */ /* 0x000fe20000000000 */
[----:B------:R-:W3:Y:S01]  /*3a30*/  MUFU.EX2 R116, R116 ;  /* 0x0000007400747308 */ /* 0x000ee20000000800 */
[----:B-1----:R-:W-:Y:S01]  /*3a40*/  @!P2 FMUL R78, R78, R78 ;  /* 0x0000004e4e4ea220 */ /* 0x002fe20000400000 */
[----:B------:R-:W-:Y:S01]  /*3a50*/  FSETP.GEU.AND P2, PT, R86, -126, PT ;  /* 0xc2fc00005600780b */ /* 0x000fe20003f4e000 */
[----:B------:R-:W-:-:S02]  /*3a60*/  @!P5 FMUL R83, R83, 0.5 ;  /* 0x3f0000005353d820 */ /* 0x000fc40000400000 */
[----:B------:R-:W-:Y:S01]  /*3a70*/  HGMMA.64x16x16.F32 R152, R24, gdesc[UR4].tnspB, R152, gsb0 ;  /* 0x4020000418987df0 */ /* 0x000fe20008000898 */
[----:B------:R-:W-:Y:S01]  /*3a80*/  UIADD3 UR6, UR14, 0x2a0, URZ ;  /* 0x000002a00e067890 */ /* 0x000fe2000fffe03f */
[----:B------:R-:W-:Y:S01]  /*3a90*/  UMOV UR7, 0xc0000010 ;  /* 0xc000001000077882 */ /* 0x000fe20000000000 */
[----:B--2---:R-:W-:Y:S01]  /*3aa0*/  @!P3 FMUL R79, R79, R79 ;  /* 0x0000004f4f4fb220 */ /* 0x004fe20000400000 */
[----:B------:R-:W-:Y:S01]  /*3ab0*/  FSETP.GEU.AND P3, PT, R87, -126, PT ;  /* 0xc2fc00005700780b */ /* 0x000fe20003f6e000 */
[----:B------:R-:W-:Y:S01]  /*3ac0*/  @!P1 FMUL R121, R121, 0.5 ;  /* 0x3f00000079799820 */ /* 0x000fe20000400000 */
[----:B------:R-:W1:Y:S04]  /*3ad0*/  MUFU.EX2 R82, R82 ;  /* 0x0000005200527308 */ /* 0x000e680000000800 */
[----:B------:R-:W-:Y:S01]  /*3ae0*/  @!P2 FMUL R86, R86, 0.5 ;  /* 0x3f0000005656a820 */ /* 0x000fe20000400000 */
[----:B---3--:R-:W-:Y:S01]  /*3af0*/  @!P6 FMUL R116, R116, R116 ;  /* 0x000000747474e220 */ /* 0x008fe20000400000 */
[----:B------:R-:W-:-:S02]  /*3b00*/  FSETP.GEU.AND P6, PT, R120, -126, PT ;  /* 0xc2fc00007800780b */ /* 0x000fc40003fce000 */
[----:B------:R-:W2:Y:S01]  /*3b10*/  MUFU.EX2 R121, R121 ;  /* 0x0000007900797308 */ /* 0x000ea20000000800 */
[----:B------:R-:W-:Y:S02]  /*3b20*/  FADD R36, R36, R116 ;  /* 0x0000007424247221 */ /* 0x000fe40000000000 */
[----:B------:R-:W-:-:S05]  /*3b30*/  @!P3 FMUL R87, R87, 0.5 ;  /* 0x3f0000005757b820 */ /* 0x000fca0000400000 */
[----:B------:R-:W3:Y:S01]  /*3b40*/  MUFU.EX2 R83, R83 ;  /* 0x0000005300537308 */ /* 0x000ee20000000800 */
[----:B-1----:R-:W-:Y:S01]  /*3b50*/  @!P4 FMUL R82, R82, R82 ;  /* 0x000000525252c220 */ /* 0x002fe20000400000 */
[----:B------:R-:W-:Y:S01]  /*3b60*/  FSETP.GEU.AND P4, PT, R90, -126, PT ;  /* 0xc2fc00005a00780b */ /* 0x000fe20003f8e000 */
[----:B------:R-:W-:-:S05]  /*3b70*/  @!P6 FMUL R120, R120, 0.5 ;  /* 0x3f0000007878e820 */ /* 0x000fca0000400000 */
        /* <DEDUP_REMOVED lines=8> */
[----:B------:R-:W-:Y:S02]  /*3c00*/  F2FP.F16.F32.PACK_AB R24, R49, R48 ;  /* 0x000000303118723e */ /* 0x000fe400000000ff */
[----:B------:R-:W-:Y:S01]  /*3c10*/  F2FP.F16.F32.PACK_AB R26, R53, R52 ;  /* 0x00000034351a723e */ /* 0x000fe200000000ff */
[----:B------:R-:W3:Y:S01]  /*3c20*/  MUFU.EX2 R120, R120 ;  /* 0x0000007800787308 */ /* 0x000ee20000000800 */
[----:B------:R-:W-:Y:S01]  /*3c30*/  F2FP.F16.F32.PACK_AB R25, R67, R66 ;  /* 0x000000424319723e */ /* 0x000fe200000000ff */
[----:B-1----:R-:W-:Y:S01]  /*3c40*/  @!P2 FMUL R86, R86, R86 ;  /* 0x000000565656a220 */ /* 0x002fe20000400000 */
[----:B------:R-:W-:Y:S01]  /*3c50*/  F2FP.F16.F32.PACK_AB R27, R71, R70 ;  /* 0x00000046471b723e */ /* 0x000fe200000000ff */
[----:B------:R-:W-:Y:S01]  /*3c60*/  @!P1 FMUL R125, R125, 0.5 ;  /* 0x3f0000007d7d9820 */ /* 0x000fe20000400000 */
[----:B------:R-:W-:-:S02]  /*3c70*/  FSETP.GEU.AND P2, PT, R94, -126, PT ;  /* 0xc2fc00005e00780b */ /* 0x000fc40003f4e000 */
[----:B------:R-:W-:Y:S01]  /*3c80*/  WARPGROUP.ARRIVE ;  /* 0x00000000000079c5 */ /* 0x000fe20000000000 */
[----:B------:R-:W-:Y:S01]  /*3c90*/  @!P5 FMUL R91, R91, 0.5 ;  /* 0x3f0000005b5bd820 */ /* 0x000fe20000400000 */
[----:B--2---:R-:W-:Y:S01]  /*3ca0*/  @!P3 FMUL R87, R87, R87 ;  /* 0x000000575757b220 */ /* 0x004fe20000400000 */
[----:B------:R-:W1:Y:S01]  /*3cb0*/  MUFU.EX2 R125, R125 ;  /* 0x0000007d007d7308 */ /* 0x000e620000000800 */
[C---:B------:R-:W-:Y:S02]  /*3cc0*/  FSETP.GEU.AND P3, PT, R95.reuse, -126, PT ;  /* 0xc2fc00005f00780b */ /* 0x040fe40003f6e000 */
[----:B------:R-:W-:Y:S01]  /*3cd0*/  HGMMA.64x16x16.F32 R152, R24, gdesc[UR4].tnspB, R152, gsb0 ;  /* 0x4020000418987df0 */ /* 0x000fe20008000898 */
[----:B------:R-:W-:Y:S01]  /*3ce0*/  UIADD3 UR6, UR14, 0x2c0, URZ ;  /* 0x000002c00e067890 */ /* 0x000fe2000fffe03f */
[----:B------:R-:W-:Y:S01]  /*3cf0*/  UMOV UR7, 0xc0000010 ;  /* 0xc000001000077882 */ /* 0x000fe20000000000 */
[----:B---3--:R-:W-:Y:S01]  /*3d00*/  @!P6 FMUL R120, R120, R120 ;  /* 0x000000787878e220 */ /* 0x008fe20000400000 */
[----:B------:R-:W-:Y:S01]  /*3d10*/  FSETP.GEU.AND P6, PT, R124, -126, PT ;  /* 0xc2fc00007c00780b */ /* 0x000fe20003fce000 */
[----:B------:R-:W-:Y:S01]  /*3d20*/  @!P2 FMUL R94, R94, 0.5 ;  /* 0x3f0000005e5ea820 */ /* 0x000fe20000400000 */
[----:B------:R-:W2:Y:S05]  /*3d30*/  MUFU.EX2 R90, R90 ;  /* 0x0000005a005a7308 */ /* 0x000eaa0000000800 */
[----:B------:R-:W-:Y:S01]  /*3d40*/  @!P3 FMUL R95, R95, 0.5 ;  /* 0x3f0000005f5fb820 */ /* 0x000fe20000400000 */
[----:B-1----:R-:W-:Y:S01]  /*3d50*/  @!P1 FMUL R125, R125, R125 ;  /* 0x0000007d7d7d9220 */ /* 0x002fe20000400000 */
[----:B------:R-:W-:Y:S01]  /*3d60*/  FSETP.GEU.AND P1, PT, R129, -126, PT ;  /* 0xc2fc00008100780b */ /* 0x000fe20003f2e000 */
[----:B------:R-:W1:Y:S03]  /*3d70*/  MUFU.EX2 R91, R91 ;  /* 0x0000005b005b7308 */ /* 0x000e660000000800 */
[----:B------:R-:W-:Y:S01]  /*3d80*/  @!P6 FMUL R124, R124, 0.5 ;  /* 0x3f0000007c7ce820 */ /* 0x000fe20000400000 */
[----:B------:R-:W-:-:S04]  /*3d90*/  FADD R44, R44, R125 ;  /* 0x0000007d2c2c7221 */ /* 0x000fc80000000000 */
[----:B------:R-:W-:Y:S01]  /*3da0*/  FADD R44, R15, R44 ;  /* 0x0000002c0f2c7221 */ /* 0x000fe20000000000 */
[----:B------:R-:W3:Y:S01]  /*3db0*/  MUFU.EX2 R124, R124 ;  /* 0x0000007c007c7308 */ /* 0x000ee20000000800 */
[----:B--2---:R-:W-:Y:S01]  /*3dc0*/  @!P4 FMUL R90, R90, R90 ;  /* 0x0000005a5a5ac220 */ /* 0x004fe20000400000 */
[----:B------:R-:W-:Y:S01]  /*3dd0*/  FSETP.GEU.AND P4, PT, R98, -126, PT ;  /* 0xc2fc00006200780b */ /* 0x000fe20003f8e000 */
[----:B------:R-:W-:Y:S02]  /*3de0*/  @!P1 FMUL R129, R129, 0.5 ;  /* 0x3f00000081819820 */ /* 0x000fe40000400000 */
[----:B------:R-:W-:-:S03]  /*3df0*/  FADD R43, R43, R90 ;  /* 0x0000005a2b2b7221 */ /* 0x000fc60000000000 */
[----:B------:R-:W2:Y:S01]  /*3e00*/  MUFU.EX2 R94, R94 ;  /* 0x0000005e005e7308 */ /* 0x000ea20000000800 */
[----:B-1----:R-:W-:Y:S01]  /*3e10*/  @!P5 FMUL R91, R91, R91 ;  /* 0x0000005b5b5bd220 */ /* 0x002fe20000400000 */
[----:B------:R-:W-:-:S03]  /*3e20*/  FSETP.GEU.AND P5, PT, R99, -126, PT ;  /* 0xc2fc00006300780b */ /* 0x000fc60003fae000 */
[----:B------:R-:W-:Y:S02]  /*3e30*/  FADD R46, R46, R91 ;  /* 0x0000005b2e2e7221 */ /* 0x000fe40000000000 */
[----:B------:R-:W-:Y:S01]  /*3e40*/  @!P4 FMUL R98, R98, 0.5 ;  /* 0x3f0000006262c820 */ /* 0x000fe20000400000 */
[----:B------:R-:W1:Y:S01]  /*3e50*/  MUFU.EX2 R95, R95 ;  /* 0x0000005f005f7308 */ /* 0x000e620000000800 */
[----:B---3--:R-:W-:Y:S01]  /*3e60*/  @!P6 FMUL R124, R124, R124 ;  /* 0x0000007c7c7ce220 */ /* 0x008fe20000400000 */
[----:B------:R-:W-:Y:S02]  /*3e70*/  WARPGROUP.DEPBAR.LE gsb0, 0x0 ;  /* 0x00008000000079c5 */ /* 0x000fe40000010000 */
[----:B------:R-:W-:Y:S02]  /*3e80*/  F2FP.F16.F32.PACK_AB R24, R57, R56 ;  /* 0x000000383918723e */ /* 0x000fe400000000ff */
[----:B------:R-:W-:Y:S01]  /*3e90*/  F2FP.F16.F32.PACK_AB R26, R61, R60 ;  /* 0x0000003c3d1a723e */ /* 0x000fe200000000ff */
[----:B------:R-:W-:Y:S01]  /*3ea0*/  @!P5 FMUL R99, R99, 0.5 ;  /* 0x3f0000006363d820 */ /* 0x000fe20000400000 */
[----:B------:R-:W-:Y:S01]  /*3eb0*/  F2FP.F16.F32.PACK_AB R25, R75, R74 ;  /* 0x0000004a4b19723e */ /* 0x000fe200000000ff */
[----:B------:R-:W3:Y:S01]  /*3ec0*/  MUFU.EX2 R129, R129 ;  /* 0x0000008100817308 */ /* 0x000ee20000000800 */
[----:B------:R-:W-:Y:S01]  /*3ed0*/  F2FP.F16.F32.PACK_AB R27, R79, R78 ;  /* 0x0000004e4f1b723e */ /* 0x000fe200000000ff */
[----:B--2---:R-:W-:Y:S01]  /*3ee0*/  @!P2 FMUL R94, R94, R94 ;  /* 0x0000005e5e5ea220 */ /* 0x004fe20000400000 */
[----:B------:R-:W-:-:S02]  /*3ef0*/  FSETP.GEU.AND P6, PT, R128, -126, PT ;  /* 0xc2fc00008000780b */ /* 0x000fc40003fce000 */
        /* <DEDUP_REMOVED lines=9> */
[----:B------:R-:W-:Y:S02]  /*3f90*/  UMOV UR7, 0xc0000010 ;  /* 0xc000001000077882 */ /* 0x000fe40000000000 */
[----:B------:R-:W-:Y:S01]  /*3fa0*/  @!P6 FMUL R128, R128, 0.5 ;  /* 0x3f0000008080e820 */ /* 0x000fe20000400000 */
[----:B---3--:R-:W-:Y:S01]  /*3fb0*/  @!P1 FMUL R129, R129, R129 ;  /* 0x0000008181819220 */ /* 0x008fe20000400000 */
[----:B------:R-:W-:Y:S01]  /*3fc0*/  FSETP.GEU.AND P1, PT, R133, -126, PT ;  /* 0xc2fc00008500780b */ /* 0x000fe20003f2e000 */
[----:B------:R-:W-:Y:S01]  /*3fd0*/  @!P2 FMUL R102, R102, 0.5 ;  /* 0x3f0000006666a820 */ /* 0x000fe20000400000 */
[----:B------:R-:W2:Y:S02]  /*3fe0*/  MUFU.EX2 R99, R99 ;  /* 0x0000006300637308 */ /* 0x000ea40000000800 */
[----:B------:R-:W-:Y:S01]  /*3ff0*/  @!P3 FMUL R103, R103, 0.5 ;  /* 0x3f0000006767b820 */ /* 0x000fe20000400000 */
[----:B-1----:R-:W-:-:S05]  /*4000*/  @!P4 FMUL R98, R98, R98 ;  /* 0x000000626262c220 */ /* 0x002fca0000400000 */
[----:B------:R-:W1:Y:S01]  /*4010*/  MUFU.EX2 R128, R128 ;  /* 0x0000008000807308 */ /* 0x000e620000000800 */
[----:B------:R-:W-:Y:S02]  /*4020*/  FSETP.GEU.AND P4, PT, R106, -126, PT ;  /* 0xc2fc00006a00780b */ /* 0x000fe40003f8e000 */
[----:B------:R-:W-:Y:S01]  /*4030*/  @!P1 FMUL R133, R133, 0.5 ;  /* 0x3f00000085859820 */ /* 0x000fe20000400000 */
[----:B------:R-:W-:-:S04]  /*4040*/  FADD R89, R89, R98 ;  /* 0x0000006259597221 */ /* 0x000fc80000000000 */
[----:B------:R-:W3:Y:S01]  /*4050*/  MUFU.EX2 R102, R102 ;  /* 0x0000006600667308 */ /* 0x000ee20000000800 */
[----:B--2---:R-:W-:Y:S01]  /*4060*/  @!P5 FMUL R99, R99, R99 ;  /* 0x000000636363d220 */ /* 0x004fe20000400000 */
[----:B------:R-:W-:-:S03]  /*4070*/  FSETP.GEU.AND P5, PT, R107, -126, PT ;  /* 0xc2fc00006b00780b */ /* 0x000fc60003fae000 */
[----:B------:R-:W-:Y:S01]  /*4080*/  FADD R92, R92, R99 ;  /* 0x000000635c5c7221 */ /* 0x000fe20000000000 */
[----:B------:R-:W-:Y:S02]  /*4090*/  @!P4 FMUL R106, R106, 0.5 ;  /* 0x3f0000006a6ac820 */ /* 0x000fe40000400000 */
[----:B------:R-:W2:Y:S01]  /*40a0*/  MUFU.EX2 R133, R133 ;  /* 0x0000008500857308 */ /* 0x000ea20000000800 */
[----:B-1----:R-:W-:Y:S01]  /*40b0*/  @!P6 FMUL R128, R128, R128 ;  /* 0x000000808080e220 */ /* 0x002fe20000400000 */
[----:B------:R-:W-:-:S05]  /*40c0*/  FSETP.GEU.AND P6, PT, R132, -126, PT ;  /* 0xc2fc00008400780b */ /* 0x000fca0003fce000 */
[----:B------:R-:W-:Y:S01]  /*40d0*/  @!P5 FMUL R107, R107, 0.5 ;  /* 0x3f0000006b6bd820 */ /* 0x000fe20000400000 */
[----:B------:R-:W1:Y:S01]  /*40e0*/  MUFU.EX2 R103, R103 ;  /* 0x0000006700677308 */ /* 0x000e620000000800 */
[----:B------:R-:W-:Y:S02]  /*40f0*/  WARPGROUP.DEPBAR.LE gsb0, 0x0 ;  /* 0x00008000000079c5 */ /* 0x000fe40000010000 */
[----:B------:R-:W-:Y:S01]  /*4100*/  F2FP.F16.F32.PACK_AB R24, R65, R64 ;  /* 0x000000404118723e */ /* 0x000fe200000000ff */
[----:B---3--:R-:W-:Y:S01]  /*4110*/  @!P2 FMUL R102, R102, R102 ;  /* 0x000000666666a220 */ /* 0x008fe20000400000 */
[----:B------:R-:W-:Y:S02]  /*4120*/  F2FP.F16.F32.PACK_AB R26, R69, R68 ;  /* 0x00000044451a723e */ /* 0x000fe400000000ff */
[----:B------:R-:W-:Y:S01]  /*4130*/  F2FP.F16.F32.PACK_AB R25, R83, R82 ;  /* 0x000000525319723e */ /* 0x000fe200000000ff */
[----:B------:R-:W-:Y:S01]  /*4140*/  @!P6 FMUL R132, R132, 0.5 ;  /* 0x3f0000008484e820 */ /* 0x000fe20000400000 */
[----:B------:R-:W-:Y:S01]  /*4150*/  F2FP.F16.F32.PACK_AB R27, R87, R86 ;  /* 0x00000056571b723e */ /* 0x000fe200000000ff */
[----:B--2---:R-:W-:Y:S01]  /*4160*/  @!P1 FMUL R133, R133, R133 ;  /* 0x0000008585859220 */ /* 0x004fe20000400000 */
[----:B------:R-:W-:Y:S01]  /*4170*/  FSETP.GEU.AND P1, PT, R137, -126, PT ;  /* 0xc2fc00008900780b */ /* 0x000fe20003f2e000 */
[----:B------:R-:W2:Y:S01]  /*4180*/  MUFU.EX2 R97, R106 ;  /* 0x0000006a00617308 */ /* 0x000ea20000000800 */
[----:B------:R-:W-:Y:S01]  /*4190*/  WARPGROUP.ARRIVE ;  /* 0x00000000000079c5 */ /* 0x000fe20000000000 */
[----:B------:R-:W-:Y:S01]  /*41a0*/  FSETP.GEU.AND P2, PT, R110, -126, PT ;  /* 0xc2fc00006e00780b */ /* 0x000fe20003f4e000 */
[----:B------:R-:W-:Y:S01]  /*41b0*/  FADD R77, R77, R102 ;  /* 0x000000664d4d7221 */ /* 0x000fe20000000000 */
[----:B-1----:R-:W-:Y:S01]  /*41c0*/  @!P3 FMUL R103, R103, R103 ;  /* 0x000000676767b220 */ /* 0x002fe20000400000 */
[----:B------:R-:W-:-:S02]  /*41d0*/  FSETP.GEU.AND P3, PT, R111, -126, PT ;  /* 0xc2fc00006f00780b */ /* 0x000fc40003f6e000 */
[----:B------:R-:W-:Y:S01]  /*41e0*/  HGMMA.64x16x16.F32 R152, R24, gdesc[UR4].tnspB, R152, gsb0 ;  /* 0x4020000418987df0 */ /* 0x000fe20008000898 */
[----:B------:R-:W-:Y:S01]  /*41f0*/  UIADD3 UR6, UR14, 0x300, URZ ;  /* 0x000003000e067890 */ /* 0x000fe2000fffe03f */
[----:B------:R-:W1:Y:S01]  /*4200*/  MUFU.EX2 R132, R132 ;  /* 0x0000008400847308 */ /* 0x000e620000000800 */
[----:B------:R-:W-:Y:S01]  /*4210*/  UMOV UR7, 0xc0000010 ;  /* 0xc000001000077882 */ /* 0x000fe20000000000 */
[----:B------:R-:W-:Y:S01]  /*4220*/  FADD R81, R81, R103 ;  /* 0x0000006751517221 */ /* 0x000fe20000000000 */
[----:B------:R-:W-:-:S03]  /*4230*/  @!P1 FMUL R137, R137, 0.5 ;  /* 0x3f00000089899820 */ /* 0x000fc60000400000 */
[----:B------:R-:W-:Y:S02]  /*4240*/  @!P2 FMUL R110, R110, 0.5 ;  /* 0x3f0000006e6ea820 */ /* 0x000fe40000400000 */
[----:B------:R-:W3:Y:S01]  /*4250*/  MUFU.EX2 R96, R107 ;  /* 0x0000006b00607308 */ /* 0x000ee20000000800 */
[----:B--2---:R-:W-:Y:S01]  /*4260*/  @!P4 FMUL R97, R97, R97 ;  /* 0x000000616161c220 */ /* 0x004fe20000400000 */
[----:B------:R-:W-:Y:S01]  /*4270*/  @!P3 FMUL R111, R111, 0.5 ;  /* 0x3f0000006f6fb820 */ /* 0x000fe20000400000 */
[----:B------:R-:W-:Y:S02]  /*4280*/  FSETP.GEU.AND P4, PT, R115, -126, PT ;  /* 0xc2fc00007300780b */ /* 0x000fe40003f8e000 */
[----:B------:R-:W-:-:S03]  /*4290*/  FADD R84, R84, R97 ;  /* 0x0000006154547221 */ /* 0x000fc60000000000 */
[----:B------:R-:W2:Y:S01]  /*42a0*/  MUFU.EX2 R137, R137 ;  /* 0x0000008900897308 */ /* 0x000ea20000000800 */
[----:B-1----:R-:W-:Y:S01]  /*42b0*/  @!P6 FMUL R132, R132, R132 ;  /* 0x000000848484e220 */ /* 0x002fe20000400000 */
[----:B------:R-:W-:-:S06]  /*42c0*/  FSETP.GEU.AND P6, PT, R136, -126, PT ;  /* 0xc2fc00008800780b */ /* 0x000fcc0003fce000 */
[----:B------:R-:W1:Y:S01]  /*42d0*/  MUFU.EX2 R101, R110 ;  /* 0x0000006e00657308 */ /* 0x000e620000000800 */
[----:B---3--:R-:W-:Y:S01]  /*42e0*/  @!P5 FMUL R96, R96, R96 ;  /* 0x000000606060d220 */ /* 0x008fe20000400000 */
[----:B------:R-:W-:Y:S01]  /*42f0*/  @!P4 FMUL R115, R115, 0.5 ;  /* 0x3f0000007373c820 */ /* 0x000fe20000400000 */
[----:B------:R-:W-:Y:S02]  /*4300*/  ISETP.GE.AND P5, PT, R11, 0x101, PT ;  /* 0x000001010b00780c */ /* 0x000fe40003fa6270 */
[----:B------:R-:W-:Y:S02]  /*4310*/  FADD R73, R73, R96 ;  /* 0x0000006049497221 */ /* 0x000fe40000000000 */
[----:B------:R-:W-:Y:S01]  /*4320*/  @!P6 FMUL R136, R136, 0.5 ;  /* 0x3f0000008888e820 */ /* 0x000fe20000400000 */
[----:B------:R-:W3:Y:S01]  /*4330*/  MUFU.EX2 R111, R111 ;  /* 0x0000006f006f7308 */ /* 0x000ee20000000800 */
[----:B--2---:R-:W-:Y:S01]  /*4340*/  @!P1 FMUL R137, R137, R137 ;  /* 0x0000008989899220 */ /* 0x004fe20000400000 */
[----:B------:R-:W-:Y:S01]  /*4350*/  FSETP.GEU.AND P1, PT, R141, -126, PT ;  /* 0xc2fc00008d00780b */ /* 0x000fe20003f2e000 */
[----:B------:R-:W-:-:S02]  /*4360*/  WARPGROUP.DEPBAR.LE gsb0, 0x0 ;  /* 0x00008000000079c5 */ /* 0x000fc40000010000 */
[----:B------:R-:W-:-:S03]  /*4370*/  F2FP.F16.F32.PACK_AB R24, R30, R72 ;  /* 0x000000481e18723e */ /* 0x000fc600000000ff */
[----:B------:R-:W2:Y:S01]  /*4380*/  MUFU.EX2 R136, R136 ;  /* 0x0000008800887308 */ /* 0x000ea20000000800 */
[----:B------:R-:W-:Y:S01]  /*4390*/  F2FP.F16.F32.PACK_AB R26, R31, R34 ;  /* 0x000000221f1a723e */ /* 0x000fe200000000ff */
[----:B-1----:R-:W-:Y:S01]  /*43a0*/  @!P2 FMUL R101, R101, R101 ;  /* 0x000000656565a220 */ /* 0x002fe20000400000 */
[----:B------:R-:W-:-:S04]  /*43b0*/  F2FP.F16.F32.PACK_AB R25, R91, R90 ;  /* 0x0000005a5b19723e */ /* 0x000fc800000000ff */
[----:B------:R-:W-:Y:S01]  /*43c0*/  @!P1 FMUL R141, R141, 0.5 ;  /* 0x3f0000008d8d9820 */ /* 0x000fe20000400000 */
[----:B------:R-:W-:Y:S01]  /*43d0*/  F2FP.F16.F32.PACK_AB R27, R95, R94 ;  /* 0x0000005e5f1b723e */ /* 0x000fe200000000ff */
[----:B---3--:R-:W-:Y:S01]  /*43e0*/  @!P3 FMUL R111, R111, R111 ;  /* 0x0000006f6f6fb220 */ /* 0x008fe20000400000 */
[----:B------:R-:W-:Y:S01]  /*43f0*/  FSETP.GEU.AND P2, PT, R118, -126, PT ;  /* 0xc2fc00007600780b */ /* 0x000fe20003f4e000 */
[----:B------:R-:W1:Y:S01]  /*4400*/  MUFU.EX2 R30, R115 ;  /* 0x00000073001e7308 */ /* 0x000e620000000800 */
[----:B------:R-:W-:Y:S01]  /*4410*/  WARPGROUP.ARRIVE ;  /* 0x00000000000079c5 */ /* 0x000fe20000000000 */
[----:B------:R-:W-:Y:S01]  /*4420*/  FSETP.GEU.AND P3, PT, R119, -126, PT ;  /* 0xc2fc00007700780b */ /* 0x000fe20003f6e000 */
[----:B------:R-:W-:Y:S01]  /*4430*/  FADD R76, R76, R101 ;  /* 0x000000654c4c7221 */ /* 0x000fe20000000000 */
[----:B------:R-:W-:-:S03]  /*4440*/  FADD R80, R80, R111 ;  /* 0x0000006f50507221 */ /* 0x000fc60000000000 */
[----:B------:R-:W-:Y:S01]  /*4450*/  HGMMA.64x16x16.F32 R152, R24, gdesc[UR4].tnspB, R152, gsb0 ;  /* 0x4020000418987df0 */ /* 0x000fe20008000898 */
[----:B------:R-:W-:Y:S01]  /*4460*/  UIADD3 UR6, UR14, 0x320, URZ ;  /* 0x000003200e067890 */ /* 0x000fe2000fffe03f */
[----:B--2---:R-:W-:Y:S01]  /*4470*/  @!P6 FMUL R136, R136, R136 ;  /* 0x000000888888e220 */ /* 0x004fe20000400000 */
[----:B------:R-:W-:Y:S01]  /*4480*/  UMOV UR7, 0xc0000010 ;  /* 0xc000001000077882 */ /* 0x000fe20000000000 */
[----:B------:R-:W-:Y:S01]  /*4490*/  FSETP.GEU.AND P6, PT, R140, -126, PT ;  /* 0xc2fc00008c00780b */ /* 0x000fe20003fce000 */
[----:B------:R-:W2:Y:S01]  /*44a0*/  MUFU.EX2 R141, R141 ;  /* 0x0000008d008d7308 */ /* 0x000ea20000000800 */
[----:B------:R-:W-:Y:S02]  /*44b0*/  @!P2 FMUL R118, R118, 0.5 ;  /* 0x3f0000007676a820 */ /* 0x000fe40000400000 */
        /* <DEDUP_REMOVED lines=8> */
[----:B------:R-:W-:Y:S02]  /*4540*/  @!P4 FMUL R126, R126, 0.5 ;  /* 0x3f0000007e7ec820 */ /* 0x000fe40000400000 */
[----:B------:R-:W-:-:S03]  /*4550*/  FADD R61, R61, R141 ;  /* 0x0000008d3d3d7221 */ /* 0x000fc60000000000 */
[----:B------:R-:W2:Y:S01]  /*4560*/  MUFU.EX2 R140, R140 ;  /* 0x0000008c008c7308 */ /* 0x000ea20000000800 */
[----:B-1----:R-:W-:Y:S01]  /*4570*/  @!P2 FMUL R31, R31, R31 ;  /* 0x0000001f1f1fa220 */ /* 0x002fe20000400000 */
[----:B------:R-:W-:Y:S01]  /*4580*/  FSETP.GEU.AND P2, PT, R127, -126, PT ;  /* 0xc2fc00007f00780b */ /* 0x000fe20003f4e000 */
[----:B------:R-:W-:-:S04]  /*4590*/  FADD R61, R22, R61 ;  /* 0x0000003d163d7221 */ /* 0x000fc80000000000 */
[----:B------:R-:W-:Y:S01]  /*45a0*/  @!P1 FMUL R114, R114, 0.5 ;  /* 0x3f00000072729820 */ /* 0x000fe20000400000 */
[----:B------:R-:W-:Y:S01]  /*45b0*/  FADD R44, R44, R61 ;  /* 0x0000003d2c2c7221 */ /* 0x000fe20000000000 */
[----:B---3--:R-:W-:Y:S01]  /*45c0*/  @!P3 FMUL R34, R34, R34 ;  /* 0x000000222222b220 */ /* 0x008fe20000400000 */
[----:B------:R-:W-:Y:S01]  /*45d0*/  FSETP.GEU.AND P3, PT, R145, -126, PT ;  /* 0xc2fc00009100780b */ /* 0x000fe20003f6e000 */
[----:B------:R-:W1:Y:S01]  /*45e0*/  MUFU.EX2 R11, R114 ;  /* 0x00000072000b7308 */ /* 0x000e620000000800 */
[----:B------:R-:W-:Y:S02]  /*45f0*/  WARPGROUP.DEPBAR.LE gsb0, 0x0 ;  /* 0x00008000000079c5 */ /* 0x000fe40000010000 */
[----:B------:R-:W-:Y:S01]  /*4600*/  F2FP.F16.F32.PACK_AB R24, R38, R35 ;  /* 0x000000232618723e */ /* 0x000fe200000000ff */
[----:B------:R-:W-:Y:S01]  /*4610*/  @!P2 FMUL R127, R127, 0.5 ;  /* 0x3f0000007f7fa820 */ /* 0x000fe20000400000 */
[----:B------:R-:W-:Y:S01]  /*4620*/  F2FP.F16.F32.PACK_AB R26, R42, R39 ;  /* 0x000000272a1a723e */ /* 0x000fe200000000ff */
[----:B--2---:R-:W-:Y:S01]  /*4630*/  @!P6 FMUL R140, R140, R140 ;  /* 0x0000008c8c8ce220 */ /* 0x004fe20000400000 */
[----:B------:R-:W-:Y:S01]  /*4640*/  F2FP.F16.F32.PACK_AB R25, R99, R98 ;  /* 0x000000626319723e */ /* 0x000fe200000000ff */
[----:B------:R-:W2:Y:S01]  /*4650*/  MUFU.EX2 R39, R126 ;  /* 0x0000007e00277308 */ /* 0x000ea20000000800 */
[----:B------:R-:W-:-:S02]  /*4660*/  F2FP.F16.F32.PACK_AB R27, R103, R102 ;  /* 0x00000066671b723e */ /* 0x000fc400000000ff */
[----:B------:R-:W-:Y:S01]  /*4670*/  FSETP.GEU.AND P6, PT, R144, -126, PT ;  /* 0xc2fc00009000780b */ /* 0x000fe20003fce000 */
[----:B------:R-:W-:Y:S01]  /*4680*/  @!P3 FMUL R145, R145, 0.5 ;  /* 0x3f0000009191b820 */ /* 0x000fe20000400000 */
[----:B------:R-:W-:Y:S01]  /*4690*/  WARPGROUP.ARRIVE ;  /* 0x00000000000079c5 */ /* 0x000fe20000000000 */
[----:B-1----:R-:W-:Y:S01]  /*46a0*/  @!P1 FMUL R11, R11, R11 ;  /* 0x0000000b0b0b9220 */ /* 0x002fe20000400000 */
[----:B------:R-:W-:Y:S01]  /*46b0*/  FSETP.GEU.AND P1, PT, R123, -126, PT ;  /* 0xc2fc00007b00780b */ /* 0x000fe20003f2e000 */
[----:B------:R-:W1:Y:S03]  /*46c0*/  MUFU.EX2 R72, R127 ;  /* 0x0000007f00487308 */ /* 0x000e660000000800 */
[----:B------:R-:W-:Y:S01]  /*46d0*/  HGMMA.64x16x16.F32 R152, R24, gdesc[UR4].tnspB, R152, gsb0 ;  /* 0x4020000418987df0 */ /* 0x000fe20008000898 */
[----:B------:R-:W-:Y:S01]  /*46e0*/  UIADD3 UR6, UR14, 0x340, URZ ;  /* 0x000003400e067890 */ /* 0x000fe2000fffe03f */
[----:B------:R-:W-:-:S03]  /*46f0*/  UMOV UR7, 0xc0000010 ;  /* 0xc000001000077882 */ /* 0x000fc60000000000 */
[----:B------:R-:W-:Y:S01]  /*4700*/  @!P6 FMUL R144, R144, 0.5 ;  /* 0x3f0000009090e820 */ /* 0x000fe20000400000 */
[----:B--2---:R-:W-:Y:S01]  /*4710*/  @!P4 FMUL R39, R39, R39 ;  /* 0x000000272727c220 */ /* 0x004fe20000400000 */
[----:B------:R-:W-:Y:S01]  /*4720*/  FSETP.GEU.AND P4, PT, R134, -126, PT ;  /* 0xc2fc00008600780b */ /* 0x000fe20003f8e000 */
[----:B------:R-:W2:Y:S02]  /*4730*/  MUFU.EX2 R38, R145 ;  /* 0x0000009100267308 */ /* 0x000ea40000000800 */
[----:B------:R-:W-:Y:S01]  /*4740*/  FADD R62, R62, R39 ;  /* 0x000000273e3e7221 */ /* 0x000fe20000000000 */
[----:B------:R-:W-:-:S03]  /*4750*/  @!P1 FMUL R123, R123, 0.5 ;  /* 0x3f0000007b7b9820 */ /* 0x000fc60000400000 */
[----:B------:R-:W-:Y:S02]  /*4760*/  FADD R62, R85, R62 ;  /* 0x0000003e553e7221 */ /* 0x000fe40000000000 */
[----:B------:R-:W3:Y:S01]  /*4770*/  MUFU.EX2 R93, R144 ;  /* 0x00000090005d7308 */ /* 0x000ee20000000800 */
[----:B-1----:R-:W-:Y:S01]  /*4780*/  @!P2 FMUL R72, R72, R72 ;  /* 0x000000484848a220 */ /* 0x002fe20000400000 */
[----:B------:R-:W-:Y:S02]  /*4790*/  FSETP.GEU.AND P2, PT, R135, -126, PT ;  /* 0xc2fc00008700780b */ /* 0x000fe40003f4e000 */
[----:B------:R-:W-:Y:S01]  /*47a0*/  @!P4 FMUL R134, R134, 0.5 ;  /* 0x3f0000008686c820 */ /* 0x000fe20000400000 */
[----:B------:R-:W-:-:S03]  /*47b0*/  FADD R63, R63, R72 ;  /* 0x000000483f3f7221 */ /* 0x000fc60000000000 */
[----:B------:R-:W1:Y:S01]  /*47c0*/  MUFU.EX2 R42, R123 ;  /* 0x0000007b002a7308 */ /* 0x000e620000000800 */
[----:B--2---:R-:W-:Y:S01]  /*47d0*/  @!P3 FMUL R38, R38, R38 ;  /* 0x000000262626b220 */ /* 0x004fe20000400000 */
[----:B------:R-:W-:Y:S01]  /*47e0*/  FSETP.GEU.AND P3, PT, R148, -126, PT ;  /* 0xc2fc00009400780b */ /* 0x000fe20003f6e000 */
[----:B------:R-:W-:Y:S02]  /*47f0*/  FADD R63, R88, R63 ;  /* 0x0000003f583f7221 */ /* 0x000fe40000000000 */
[----:B------:R-:W-:Y:S02]  /*4800*/  FADD R22, R65, R38 ;  /* 0x0000002641167221 */ /* 0x000fe40000000000 */
[----:B------:R-:W-:Y:S01]  /*4810*/  @!P2 FMUL R135, R135, 0.5 ;  /* 0x3f0000008787a820 */ /* 0x000fe20000400000 */
[----:B---3--:R-:W-:Y:S01]  /*4820*/  @!P6 FMUL R93, R93, R93 ;  /* 0x0000005d5d5de220 */ /* 0x008fe20000400000 */
[----:B------:R-:W-:Y:S01]  /*4830*/  FSETP.GEU.AND P6, PT, R122, -126, PT ;  /* 0xc2fc00007a00780b */ /* 0x000fe20003fce000 */
[----:B------:R-:W-:-:S02]  /*4840*/  FADD R22, R29, R22 ;  /* 0x000000161d167221 */ /* 0x000fc40000000000 */
[----:B------:R-:W-:-:S03]  /*4850*/  FADD R64, R64, R93 ;  /* 0x0000005d40407221 */ /* 0x000fc60000000000 */
[----:B------:R-:W-:Y:S01]  /*4860*/  @!P3 FMUL R148, R148, 0.5 ;  /* 0x3f0000009494b820 */ /* 0x000fe20000400000 */
[----:B-1----:R-:W-:Y:S01]  /*4870*/  @!P1 FMUL R42, R42, R42 ;  /* 0x0000002a2a2a9220 */ /* 0x002fe20000400000 */
[----:B------:R-:W-:Y:S02]  /*4880*/  WARPGROUP.DEPBAR.LE gsb0, 0x0 ;  /* 0x00008000000079c5 */ /* 0x000fe40000010000 */
[----:B------:R-:W-:Y:S01]  /*4890*/  F2FP.F16.F32.PACK_AB R24, R105, R47 ;  /* 0x0000002f6918723e */ /* 0x000fe200000000ff */
[----:B------:R-:W-:Y:S01]  /*48a0*/  FADD R47, R40, R120 ;  /* 0x00000078282f7221 */ /* 0x000fe20000000000 */
[----:B------:R-:W-:Y:S01]  /*48b0*/  F2FP.F16.F32.PACK_AB R26, R109, R108 ;  /* 0x0000006c6d1a723e */ /* 0x000fe200000000ff */
[----:B------:R-:W-:Y:S01]  /*48c0*/  @!P6 FMUL R122, R122, 0.5 ;  /* 0x3f0000007a7ae820 */ /* 0x000fe20000400000 */
[----:B------:R-:W-:Y:S01]  /*48d0*/  F2FP.F16.F32.PACK_AB R25, R96, R97 ;  /* 0x000000616019723e */ /* 0x000fe200000000ff */
[----:B------:R-:W-:Y:S01]  /*48e0*/  FADD R59, R59, R42 ;  /* 0x0000002a3b3b7221 */ /* 0x000fe20000000000 */
[----:B------:R-:W-:Y:S01]  /*48f0*/  F2FP.F16.F32.PACK_AB R27, R111, R101 ;  /* 0x000000656f1b723e */ /* 0x000fe200000000ff */
[----:B------:R-:W1:Y:S01]  /*4900*/  MUFU.EX2 R35, R122 ;  /* 0x0000007a00237308 */ /* 0x000e620000000800 */
[----:B------:R-:W-:Y:S01]  /*4910*/  FSETP.GEU.AND P1, PT, R131, -126, PT ;  /* 0xc2fc00008300780b */ /* 0x000fe20003f2e000 */
[----:B------:R-:W-:Y:S01]  /*4920*/  FADD R12, R12, R47 ;  /* 0x0000002f0c0c7221 */ /* 0x000fe20000000000 */
[----:B------:R-:W-:Y:S01]  /*4930*/  WARPGROUP.ARRIVE ;  /* 0x00000000000079c5 */ /* 0x000fe20000000000 */
[----:B------:R-:W-:Y:S01]  /*4940*/  FADD R64, R23, R64 ;  /* 0x0000004017407221 */ /* 0x000fe20000000000 */
[----:B------:R-:W-:-:S04]  /*4950*/  FADD R46, R46, R59 ;  /* 0x0000003b2e2e7221 */ /* 0x000fc80000000000 */
[----:B------:R-:W-:Y:S01]  /*4960*/  HGMMA.64x16x16.F32 R152, R24, gdesc[UR4].tnspB, R152, gsb0 ;  /* 0x4020000418987df0 */ /* 0x000fe20008000898 */
[----:B------:R-:W-:Y:S01]  /*4970*/  UIADD3 UR6, UR14, 0x360, URZ ;  /* 0x000003600e067890 */ /* 0x000fe2000fffe03f */
[----:B------:R-:W-:-:S03]  /*4980*/  UMOV UR7, 0xc0000010 ;  /* 0xc000001000077882 */ /* 0x000fc60000000000 */
[----:B------:R-:W-:Y:S01]  /*4990*/  @!P1 FMUL R131, R131, 0.5 ;  /* 0x3f00000083839820 */ /* 0x000fe20000400000 */
[----:B-1----:R-:W-:Y:S01]  /*49a0*/  @!P6 FMUL R35, R35, R35 ;  /* 0x000000232323e220 */ /* 0x002fe20000400000 */
[----:B------:R-:W-:Y:S02]  /*49b0*/  FSETP.GEU.AND P6, PT, R130, -126, PT ;  /* 0xc2fc00008200780b */ /* 0x000fe40003fce000 */
[----:B------:R-:W1:Y:S01]  /*49c0*/  MUFU.EX2 R40, R131 ;  /* 0x0000008300287308 */ /* 0x000e620000000800 */
[----:B------:R-:W-:-:S04]  /*49d0*/  FADD R58, R58, R35 ;  /* 0x000000233a3a7221 */ /* 0x000fc80000000000 */
[----:B------:R-:W-:-:S06]  /*49e0*/  FADD R43, R43, R58 ;  /* 0x0000003a2b2b7221 */ /* 0x000fcc0000000000 */
[----:B------:R-:W-:Y:S01]  /*49f0*/  @!P6 FMUL R130, R130, 0.5 ;  /* 0x3f0000008282e820 */ /* 0x000fe20000400000 */
[----:B-1----:R-:W-:Y:S01]  /*4a00*/  @!P1 FMUL R40, R40, R40 ;  /* 0x0000002828289220 */ /* 0x002fe20000400000 */
[----:B------:R-:W-:-:S03]  /*4a10*/  FSETP.GEU.AND P1, PT, R139, -126, PT ;  /* 0xc2fc00008b00780b */ /* 0x000fc60003f2e000 */
[----:B------:R-:W-:-:S04]  /*4a20*/  FADD R67, R67, R40 ;  /* 0x0000002843437221 */ /* 0x000fc80000000000 */
[----:B------:R-:W-:-:S06]  /*4a30*/  FADD R67, R92, R67 ;  /* 0x000000435c437221 */ /* 0x000fcc0000000000 */
[----:B------:R-:W-:Y:S01]  /*4a40*/  @!P1 FMUL R139, R139, 0.5 ;  /* 0x3f0000008b8b9820 */ /* 0x000fe20000400000 */
[----:B------:R-:W-:Y:S02]  /*4a50*/  WARPGROUP.DEPBAR.LE gsb0, 0x0 ;  /* 0x00008000000079c5 */ /* 0x000fe40000010000 */
[----:B------:R-:W-:Y:S02]  /*4a60*/  F2FP.F16.F32.PACK_AB R24, R113, R112 ;  /* 0x000000707118723e */ /* 0x000fe400000000ff */
[----:B------:R-:W-:Y:S02]  /*4a70*/  F2FP.F16.F32.PACK_AB R26, R117, R116 ;  /* 0x00000074751a723e */ /* 0x000fe400000000ff */
[----:B------:R-:W-:Y:S01]  /*4a80*/  F2FP.F16.F32.PACK_AB R25, R30, R11 ;  /* 0x0000000b1e19723e */ /* 0x000fe200000000ff */
[----:B------:R-:W-:Y:S01]  /*4a90*/  FADD R11, R50, R11 ;  /* 0x0000000b320b7221 */ /* 0x000fe20000000000 */
[----:B------:R-:W-:Y:S01]  /*4aa0*/  F2FP.F16.F32.PACK_AB R27, R34, R31 ;  /* 0x0000001f221b723e */ /* 0x000fe200000000ff */
[----:B------:R-:W-:Y:S01]  /*4ab0*/  FADD R30, R51, R30 ;  /* 0x0000001e331e7221 */ /* 0x000fe20000000000 */
[----:B------:R-:W-:Y:S01]  /*4ac0*/  FADD R50, R41, R121 ;  /* 0x0000007929327221 */ /* 0x000fe20000000000 */
[----:B------:R-:W-:Y:S01]  /*4ad0*/  FADD R51, R45, R124 ;  /* 0x0000007c2d337221 */ /* 0x000fe20000000000 */
[----:B------:R-:W-:Y:S01]  /*4ae0*/  WARPGROUP.ARRIVE ;  /* 0x00000000000079c5 */ /* 0x000fe20000000000 */
[----:B------:R-:W1:Y:S01]  /*4af0*/  MUFU.EX2 R41, R130 ;  /* 0x0000008200297308 */ /* 0x000e620000000800 */
[----:B------:R-:W-:Y:S01]  /*4b00*/  FADD R34, R55, R34 ;  /* 0x0000002237227221 */ /* 0x000fe20000000000 */
[----:B------:R-:W-:Y:S01]  /*4b10*/  FADD R51, R14, R51 ;  /* 0x000000330e337221 */ /* 0x000fe20000000000 */
[----:B------:R-:W-:Y:S01]  /*4b20*/  FADD R55, R48, R128 ;  /* 0x0000008030377221 */ /* 0x000fe20000000000 */
[----:B------:R-:W-:Y:S01]  /*4b30*/  FADD R48, R49, R129 ;  /* 0x0000008131307221 */ /* 0x000fe20000000000 */
[----:B------:R-:W-:Y:S01]  /*4b40*/  HGMMA.64x16x16.F32 R152, R24, gdesc[UR4].tnspB, R152, gsb0 ;  /* 0x4020000418987df0 */ /* 0x000fe20008000898 */
[----:B------:R-:W-:Y:S01]  /*4b50*/  UIADD3 UR6, UR14, 0x380, URZ ;  /* 0x000003800e067890 */ /* 0x000fe2000fffe03f */
[----:B------:R-:W-:Y:S01]  /*4b60*/  FADD R49, R52, R132 ;  /* 0x0000008434317221 */ /* 0x000fe20000000000 */
[----:B------:R-:W-:Y:S01]  /*4b70*/  UMOV UR7, 0xc0000010 ;  /* 0xc000001000077882 */ /* 0x000fe20000000000 */
[----:B------:R-:W2:Y:S01]  /*4b80*/  MUFU.EX2 R45, R134 ;  /* 0x00000086002d7308 */ /* 0x000ea20000000800 */
[----:B------:R-:W-:Y:S01]  /*4b90*/  FADD R50, R13, R50 ;  /* 0x000000320d327221 */ /* 0x000fe20000000000 */
[----:B------:R-:W-:Y:S01]  /*4ba0*/  FADD R49, R20, R49 ;  /* 0x0000003114317221 */ /* 0x000fe20000000000 */
[----:B------:R-:W-:Y:S01]  /*4bb0*/  FADD R13, R60, R140 ;  /* 0x0000008c3c0d7221 */ /* 0x000fe20000000000 */
[----:B------:R-:W-:Y:S01]  /*4bc0*/  FADD R31, R54, R31 ;  /* 0x0000001f361f7221 */ /* 0x000fe20000000000 */
[----:B------:R-:W-:Y:S01]  /*4bd0*/  FADD R55, R18, R55 ;  /* 0x0000003712377221 */ /* 0x000fe20000000000 */
[----:B------:R-:W-:Y:S01]  /*4be0*/  FADD R52, R53, R133 ;  /* 0x0000008535347221 */ /* 0x000fe20000000000 */
[----:B------:R-:W-:Y:S01]  /*4bf0*/  FADD R32, R32, R13 ;  /* 0x0000000d20207221 */ /* 0x000fe20000000000 */
[----:B-1----:R-:W-:Y:S01]  /*4c00*/  @!P6 FMUL R41, R41, R41 ;  /* 0x000000292929e220 */ /* 0x002fe20000400000 */
[----:B------:R-:W-:Y:S01]  /*4c10*/  FSETP.GEU.AND P6, PT, R138, -126, PT ;  /* 0xc2fc00008a00780b */ /* 0x000fe20003fce000 */
[----:B------:R-:W-:Y:S01]  /*4c20*/  FADD R19, R19, R48 ;  /* 0x0000003013137221 */ /* 0x000fe20000000000 */
[----:B------:R-:W-:Y:S01]  /*4c30*/  FADD R21, R21, R52 ;  /* 0x0000003415157221 */ /* 0x000fe20000000000 */
[----:B------:R-:W-:Y:S01]  /*4c40*/  FADD R66, R66, R41 ;  /* 0x0000002942427221 */ /* 0x000fe20000000000 */
[----:B------:R-:W-:Y:S01]  /*4c50*/  FADD R32, R51, R32 ;  /* 0x0000002033207221 */ /* 0x000fe20000000000 */
[----:B------:R-:W-:Y:S01]  /*4c60*/  FADD R55, R55, R64 ;  /* 0x0000004037377221 */ /* 0x000fe20000000000 */
[----:B------:R-:W-:Y:S01]  /*4c70*/  FADD R22, R19, R22 ;  /* 0x0000001613167221 */ /* 0x000fe20000000000 */
[----:B------:R-:W-:Y:S01]  /*4c80*/  FADD R66, R89, R66 ;  /* 0x0000004259427221 */ /* 0x000fe20000000000 */
[----:B--2---:R-:W-:Y:S01]  /*4c90*/  @!P4 FMUL R45, R45, R45 ;  /* 0x0000002d2d2dc220 */ /* 0x004fe20000400000 */
[----:B------:R-:W-:-:S03]  /*4ca0*/  FSETP.GEU.AND P4, PT, R142, -126, PT ;  /* 0xc2fc00008e00780b */ /* 0x000fc60003f8e000 */
[----:B------:R-:W-:Y:S01]  /*4cb0*/  FADD R70, R70, R45 ;  /* 0x0000002d46467221 */ /* 0x000fe20000000000 */
[----:B------:R-:W-:-:S03]  /*4cc0*/  @!P6 FMUL R138, R138, 0.5 ;  /* 0x3f0000008a8ae820 */ /* 0x000fc60000400000 */
[----:B------:R-:W-:Y:S01]  /*4cd0*/  FADD R70, R77, R70 ;  /* 0x000000464d467221 */ /* 0x000fe20000000000 */
[----:B------:R-:W1:Y:S05]  /*4ce0*/  MUFU.EX2 R47, R138 ;  /* 0x0000008a002f7308 */ /* 0x000e6a0000000800 */
[----:B------:R-:W-:Y:S01]  /*4cf0*/  @!P4 FMUL R142, R142, 0.5 ;  /* 0x3f0000008e8ec820 */ /* 0x000fe20000400000 */
[----:B------:R-:W-:Y:S02]  /*4d00*/  WARPGROUP.DEPBAR.LE gsb0, 0x0 ;  /* 0x00008000000079c5 */ /* 0x000fe40000010000 */
[----:B------:R-:W-:Y:S02]  /*4d10*/  F2FP.F16.F32.PACK_AB R24, R121, R120 ;  /* 0x000000787918723e */ /* 0x000fe400000000ff */
[----:B------:R-:W-:Y:S01]  /*4d20*/  F2FP.F16.F32.PACK_AB R26, R125, R124 ;  /* 0x0000007c7d1a723e */ /* 0x000fe200000000ff */
[----:B-1----:R-:W-:Y:S01]  /*4d30*/  @!P6 FMUL R47, R47, R47 ;  /* 0x0000002f2f2fe220 */ /* 0x002fe20000400000 */
[----:B------:R-:W-:Y:S01]  /*4d40*/  F2FP.F16.F32.PACK_AB R25, R42, R35 ;  /* 0x000000232a19723e */ /* 0x000fe200000000ff */
[----:B------:R-:W-:Y:S01]  /*4d50*/  FADD R35, R56, R136 ;  /* 0x0000008838237221 */ /* 0x000fe20000000000 */
[----:B------:R-:W-:Y:S01]  /*4d60*/  F2FP.F16.F32.PACK_AB R27, R72, R39 ;  /* 0x00000027481b723e */ /* 0x000fe200000000ff */
[----:B------:R-:W1:Y:S01]  /*4d70*/  MUFU.EX2 R42, R135 ;  /* 0x00000087002a7308 */ /* 0x000e620000000800 */
[----:B------:R-:W-:Y:S01]  /*4d80*/  FSETP.GEU.AND P6, PT, R146, -126, PT ;  /* 0xc2fc00009200780b */ /* 0x000fe20003fce000 */
[----:B------:R-:W-:Y:S01]  /*4d90*/  FADD R35, R28, R35 ;  /* 0x000000231c237221 */ /* 0x000fe20000000000 */
[----:B------:R-:W-:Y:S01]  /*4da0*/  WARPGROUP.ARRIVE ;  /* 0x00000000000079c5 */ /* 0x000fe20000000000 */
[----:B------:R-:W-:-:S02]  /*4db0*/  FADD R23, R74, R47 ;  /* 0x0000002f4a177221 */ /* 0x000fc40000000000 */
[----:B------:R-:W-:Y:S02]  /*4dc0*/  FADD R12, R12, R35 ;  /* 0x000000230c0c7221 */ /* 0x000fe40000000000 */
[----:B------:R-:W2:Y:S01]  /*4dd0*/  MUFU.EX2 R28, R139 ;  /* 0x0000008b001c7308 */ /* 0x000ea20000000800 */
[----:B------:R-:W-:Y:S01]  /*4de0*/  HGMMA.64x16x16.F32 R152, R24, gdesc[UR4].tnspB, R152, gsb0 ;  /* 0x4020000418987df0 */ /* 0x000fe20008000898 */
[----:B------:R-:W-:Y:S01]  /*4df0*/  UIADD3 UR6, UR14, 0x3a0, URZ ;  /* 0x000003a00e067890 */ /* 0x000fe2000fffe03f */
[----:B------:R-:W-:Y:S01]  /*4e00*/  FADD R84, R84, R23 ;  /* 0x0000001754547221 */ /* 0x000fe20000000000 */
[----:B------:R-:W-:Y:S01]  /*4e10*/  UMOV UR7, 0xc0000010 ;  /* 0xc000001000077882 */ /* 0x000fe20000000000 */
[----:B------:R-:W-:Y:S01]  /*4e20*/  FADD R12, R12, R55 ;  /* 0x000000370c0c7221 */ /* 0x000fe20000000000 */
[----:B------:R-:W-:Y:S01]  /*4e30*/  @!P6 FMUL R146, R146, 0.5 ;  /* 0x3f0000009292e820 */ /* 0x000fe20000400000 */
[----:B------:R-:W-:Y:S01]  /*4e40*/  FADD R43, R43, R84 ;  /* 0x000000542b2b7221 */ /* 0x000fe20000000000 */
[----:B------:R-:W3:Y:S01]  /*4e50*/  MUFU.EX2 R39, R148 ;  /* 0x0000009400277308 */ /* 0x000ee20000000800 */
[----:B-1----:R-:W-:Y:S01]  /*4e60*/  @!P2 FMUL R42, R42, R42 ;  /* 0x0000002a2a2aa220 */ /* 0x002fe20000400000 */
[----:B------:R-:W-:-:S03]  /*4e70*/  FSETP.GEU.AND P2, PT, R143, -126, PT ;  /* 0xc2fc00008f00780b */ /* 0x000fc60003f4e000 */
[----:B------:R-:W-:-:S03]  /*4e80*/  FADD R54, R71, R42 ;  /* 0x0000002a47367221 */ /* 0x000fc60000000000 */
[----:B------:R-:W1:Y:S01]  /*4e90*/  MUFU.EX2 R13, R146 ;  /* 0x00000092000d7308 */ /* 0x000e620000000800 */
[----:B--2---:R-:W-:Y:S01]  /*4ea0*/  @!P1 FMUL R28, R28, R28 ;  /* 0x0000001c1c1c9220 */ /* 0x004fe20000400000 */
[----:B------:R-:W-:Y:S01]  /*4eb0*/  FSETP.GEU.AND P1, PT, R147, -126, PT ;  /* 0xc2fc00009300780b */ /* 0x000fe20003f2e000 */
[----:B------:R-:W-:-:S04]  /*4ec0*/  FADD R54, R81, R54 ;  /* 0x0000003651367221 */ /* 0x000fc80000000000 */
[----:B------:R-:W-:Y:S01]  /*4ed0*/  @!P2 FMUL R143, R143, 0.5 ;  /* 0x3f0000008f8fa820 */ /* 0x000fe20000400000 */
[----:B---3--:R-:W-:Y:S01]  /*4ee0*/  @!P3 FMUL R39, R39, R39 ;  /* 0x000000272727b220 */ /* 0x008fe20000400000 */
[----:B------:R-:W-:-:S03]  /*4ef0*/  FSETP.GEU.AND P3, PT, R149, -126, PT ;  /* 0xc2fc00009500780b */ /* 0x000fc60003f6e000 */
[----:B------:R-:W-:-:S03]  /*4f00*/  FADD R15, R68, R39 ;  /* 0x00000027440f7221 */ /* 0x000fc60000000000 */
[----:B------:R-:W-:Y:S01]  /*4f10*/  @!P1 FMUL R147, R147, 0.5 ;  /* 0x3f00000093939820 */ /* 0x000fe20000400000 */
[----:B-1----:R-:W-:Y:S01]  /*4f20*/  @!P6 FMUL R13, R13, R13 ;  /* 0x0000000d0d0de220 */ /* 0x002fe20000400000 */
[----:B------:R-:W-:Y:S02]  /*4f30*/  FADD R36, R36, R15 ;  /* 0x0000000f24247221 */ /* 0x000fe40000000000 */
[----:B------:R-:W1:Y:S01]  /*4f40*/  MUFU.EX2 R18, R147 ;  /* 0x0000009300127308 */ /* 0x000e620000000800 */
[----:B------:R-:W-:Y:S01]  /*4f50*/  FADD R82, R82, R13 ;  /* 0x0000000d52527221 */ /* 0x000fe20000000000 */
[----:B------:R-:W-:Y:S01]  /*4f60*/  FADD R49, R49, R36 ;  /* 0x0000002431317221 */ /* 0x000fe20000000000 */
[----:B------:R-:W-:Y:S02]  /*4f70*/  @!P3 FMUL R149, R149, 0.5 ;  /* 0x3f0000009595b820 */ /* 0x000fe40000400000 */
[----:B------:R-:W-:Y:S01]  /*4f80*/  FADD R11, R11, R82 ;  /* 0x000000520b0b7221 */ /* 0x000fe20000000000 */
[----:B------:R-:W-:Y:S01]  /*4f90*/  FADD R49, R32, R49 ;  /* 0x0000003120317221 */ /* 0x000fe20000000000 */
[----:B------:R-:W-:-:S02]  /*4fa0*/  WARPGROUP.DEPBAR.LE gsb0, 0x0 ;  /* 0x00008000000079c5 */ /* 0x000fc40000010000 */
[----:B------:R-:W-:Y:S01]  /*4fb0*/  F2FP.F16.F32.PACK_AB R24, R129, R128 ;  /* 0x000000808118723e */ /* 0x000fe200000000ff */
[----:B------:R-:W2:Y:S01]  /*4fc0*/  MUFU.EX2 R14, R149 ;  /* 0x00000095000e7308 */ /* 0x000ea20000000800 */
[----:B------:R-:W-:Y:S01]  /*4fd0*/  F2FP.F16.F32.PACK_AB R26, R133, R132 ;  /* 0x00000084851a723e */ /* 0x000fe200000000ff */
[----:B------:R-:W-:Y:S01]  /*4fe0*/  FADD R66, R66, R11 ;  /* 0x0000000b42427221 */ /* 0x000fe20000000000 */
[----:B------:R-:W-:Y:S01]  /*4ff0*/  F2FP.F16.F32.PACK_AB R25, R40, R41 ;  /* 0x000000292819723e */ /* 0x000fe200000000ff */
[----:B------:R-:W-:Y:S01]  /*5000*/  FADD R40, R57, R137 ;  /* 0x0000008939287221 */ /* 0x000fe20000000000 */
[----:B------:R-:W-:Y:S01]  /*5010*/  F2FP.F16.F32.PACK_AB R27, R42, R45 ;  /* 0x0000002d2a1b723e */ /* 0x000fe200000000ff */
[----:B------:R-:W-:Y:S01]  /*5020*/  FADD R42, R75, R28 ;  /* 0x0000001c4b2a7221 */ /* 0x000fe20000000000 */
[----:B-1----:R-:W-:Y:S01]  /*5030*/  @!P1 FMUL R18, R18, R18 ;  /* 0x0000001212129220 */ /* 0x002fe20000400000 */
        /* <DEDUP_REMOVED lines=9> */
[----:B--2---:R-:W-:Y:S01]  /*50d0*/  @!P3 FMUL R14, R14, R14 ;  /* 0x0000000e0e0eb220 */ /* 0x004fe20000400000 */
[----:B------:R-:W-:Y:S01]  /*50e0*/  UMOV UR7, 0xc0000010 ;  /* 0xc000001000077882 */ /* 0x000fe20000000000 */
        /* <DEDUP_REMOVED lines=8> */
[----:B------:R-:W-:-:S02]  /*5170*/  FADD R46, R46, R67 ;  /* 0x000000432e2e7221 */ /* 0x000fc40000000000 */
[----:B------:R-:W-:-:S04]  /*5180*/  FADD R79, R79, R40 ;  /* 0x000000284f4f7221 */ /* 0x000fc80000000000 */
[----:B------:R-:W-:-:S04]  /*5190*/  FADD R80, R80, R79 ;  /* 0x0000004f50507221 */ /* 0x000fc80000000000 */
[----:B------:R-:W-:Y:S02]  /*51a0*/  FADD R63, R63, R80 ;  /* 0x000000503f3f7221 */ /* 0x000fe40000000000 */
[----:B------:R-:W-:Y:S01]  /*51b0*/  @!P2 FMUL R151, R151, 0.5 ;  /* 0x3f0000009797a820 */ /* 0x000fe20000400000 */
[----:B------:R-:W-:Y:S02]  /*51c0*/  WARPGROUP.DEPBAR.LE gsb0, 0x0 ;  /* 0x00008000000079c5 */ /* 0x000fe40000010000 */
[----:B------:R-:W1:Y:S01]  /*51d0*/  MUFU.EX2 R27, R142 ;  /* 0x0000008e001b7308 */ /* 0x000e620000000800 */
[----:B------:R-:W-:Y:S02]  /*51e0*/  F2FP.F16.F32.PACK_AB R24, R137, R136 ;  /* 0x000000888918723e */ /* 0x000fe400000000ff */
[----:B------:R-:W-:Y:S02]  /*51f0*/  F2FP.F16.F32.PACK_AB R26, R141, R140 ;  /* 0x0000008c8d1a723e */ /* 0x000fe400000000ff */
[----:B------:R-:W-:Y:S01]  /*5200*/  F2FP.F16.F32.PACK_AB R25, R28, R47 ;  /* 0x0000002f1c19723e */ /* 0x000fe200000000ff */
[----:B------:R-:W-:-:S02]  /*5210*/  FADD R28, R37, R20 ;  /* 0x00000014251c7221 */ /* 0x000fc40000000000 */
[----:B------:R-:W2:Y:S02]  /*5220*/  MUFU.EX2 R20, R151 ;  /* 0x0000009700147308 */ /* 0x000ea40000000800 */
[----:B------:R-:W-:-:S04]  /*5230*/  FADD R21, R21, R28 ;  /* 0x0000001c15157221 */ /* 0x000fc80000000000 */
[----:B------:R-:W-:Y:S01]  /*5240*/  FADD R21, R44, R21 ;  /* 0x000000152c157221 */ /* 0x000fe20000000000 */
[----:B-1----:R-:W-:Y:S01]  /*5250*/  @!P4 FMUL R27, R27, R27 ;  /* 0x0000001b1b1bc220 */ /* 0x002fe20000400000 */
[----:B------:R-:W-:Y:S02]  /*5260*/  FSETP.GEU.AND P4, PT, R150, -126, PT ;  /* 0xc2fc00009600780b */ /* 0x000fe40003f8e000 */
[----:B------:R-:W-:Y:S01]  /*5270*/  FADD R21, R22, R21 ;  /* 0x0000001516157221 */ /* 0x000fe20000000000 */
[----:B------:R-:W-:Y:S01]  /*5280*/  FADD R41, R78, R27 ;  /* 0x0000001b4e297221 */ /* 0x000fe20000000000 */
[----:B------:R-:W-:Y:S02]  /*5290*/  F2FP.F16.F32.PACK_AB R27, R40, R27 ;  /* 0x0000001b281b723e */ /* 0x000fe400000000ff */
[----:B------:R-:W-:Y:S01]  /*52a0*/  FADD R19, R12, R21 ;  /* 0x000000150c137221 */ /* 0x000fe20000000000 */
[----:B--2---:R-:W-:Y:S01]  /*52b0*/  @!P2 FMUL R20, R20, R20 ;  /* 0x000000141414a220 */ /* 0x004fe20000400000 */
[----:B------:R-:W-:Y:S01]  /*52c0*/  WARPGROUP.ARRIVE ;  /* 0x00000000000079c5 */ /* 0x000fe20000000000 */
[----:B------:R-:W-:-:S02]  /*52d0*/  FADD R41, R76, R41 ;  /* 0x000000294c297221 */ /* 0x000fc40000000000 */
[----:B------:R-:W-:Y:S02]  /*52e0*/  FADD R87, R87, R20 ;  /* 0x0000001457577221 */ /* 0x000fe40000000000 */
[----:B------:R-:W-:Y:S01]  /*52f0*/  @!P4 FMUL R150, R150, 0.5 ;  /* 0x3f0000009696c820 */ /* 0x000fe20000400000 */
[----:B------:R-:W-:Y:S01]  /*5300*/  HGMMA.64x16x16.F32 R152, R24, gdesc[UR4].tnspB, R152, gsb0 ;  /* 0x4020000418987df0 */ /* 0x000fe20008000898 */
[----:B------:R-:W-:Y:S01]  /*5310*/  UIADD3 UR6, UR14, 0x3e0, URZ ;  /* 0x000003e00e067890 */ /* 0x000fe2000fffe03f */
[----:B------:R-:W-:Y:S01]  /*5320*/  FADD R87, R34, R87 ;  /* 0x0000005722577221 */ /* 0x000fe20000000000 */
[----:B------:R-:W-:Y:S01]  /*5330*/  UMOV UR7, 0xc0000010 ;  /* 0xc000001000077882 */ /* 0x000fe20000000000 */
[----:B------:R-:W-:Y:S02]  /*5340*/  FADD R41, R62, R41 ;  /* 0x000000293e297221 */ /* 0x000fe40000000000 */
[----:B------:R-:W-:-:S04]  /*5350*/  FADD R54, R54, R87 ;  /* 0x0000005736367221 */ /* 0x000fc80000000000 */
[----:B------:R-:W-:-:S04]  /*5360*/  FADD R63, R63, R54 ;  /* 0x000000363f3f7221 */ /* 0x000fc80000000000 */
[----:B------:R-:W-:Y:S01]  /*5370*/  FADD R46, R46, R63 ;  /* 0x0000003f2e2e7221 */ /* 0x000fe20000000000 */
[----:B------:R-:W-:Y:S02]  /*5380*/  WARPGROUP.DEPBAR.LE gsb0, 0x0 ;  /* 0x00008000000079c5 */ /* 0x000fe40000010000 */
[----:B------:R-:W1:Y:S01]  /*5390*/  MUFU.EX2 R27, R150 ;  /* 0x00000096001b7308 */ /* 0x000e620000000800 */
[----:B------:R-:W-:Y:S02]  /*53a0*/  F2FP.F16.F32.PACK_AB R24, R38, R93 ;  /* 0x0000005d2618723e */ /* 0x000fe400000000ff */
[----:B------:R-:W-:Y:S02]  /*53b0*/  F2FP.F16.F32.PACK_AB R26, R14, R39 ;  /* 0x000000270e1a723e */ /* 0x000fe400000000ff */
[----:B------:R-:W-:Y:S02]  /*53c0*/  F2FP.F16.F32.PACK_AB R25, R18, R13 ;  /* 0x0000000d1219723e */ /* 0x000fe400000000ff */
[----:B------:R-:W-:-:S04]  /*53d0*/  IADD3 R13, R2, 0x8820, RZ ;  /* 0x00008820020d7810 */ /* 0x000fc80007ffe0ff */
[----:B------:R-:W-:Y:S01]  /*53e0*/  PRMT R14, RZ, 0x654, R13 ;  /* 0x00000654ff0e7816 */ /* 0x000fe2000000000d */
[----:B-1----:R-:W-:-:S04]  /*53f0*/  @!P4 FMUL R27, R27, R27 ;  /* 0x0000001b1b1bc220 */ /* 0x002fc80000400000 */
[----:B------:R-:W-:Y:S01]  /*5400*/  FADD R86, R86, R27 ;  /* 0x0000001b56567221 */ /* 0x000fe20000000000 */
[----:B------:R-:W-:-:S03]  /*5410*/  F2FP.F16.F32.PACK_AB R27, R20, R27 ;  /* 0x0000001b141b723e */ /* 0x000fc600000000ff */
[----:B------:R-:W-:Y:S01]  /*5420*/  FADD R31, R31, R86 ;  /* 0x000000561f1f7221 */ /* 0x000fe20000000000 */
[----:B------:R-:W-:-:S03]  /*5430*/  WARPGROUP.ARRIVE ;  /* 0x00000000000079c5 */ /* 0x000fc60000000000 */
[----:B------:R-:W-:-:S03]  /*5440*/  FADD R70, R70, R31 ;  /* 0x0000001f46467221 */ /* 0x000fc60000000000 */
[----:B------:R-:W-:Y:S01]  /*5450*/  HGMMA.64x16x16.F32 R152, R24, gdesc[UR4].tnspB, R152, gsb0 ;  /* 0x4020000418987df0 */ /* 0x000fe20008000898 */
[----:B------:R-:W-:-:S04]  /*5460*/  FADD R70, R41, R70 ;  /* 0x0000004629467221 */ /* 0x000fc80000000000 */
[----:B------:R-:W-:-:S04]  /*5470*/  FADD R43, R43, R70 ;  /* 0x000000462b2b7221 */ /* 0x000fc80000000000 */
[----:B------:R-:W-:Y:S01]  /*5480*/  FADD R18, R43, R46 ;  /* 0x0000002e2b127221 */ /* 0x000fe20000000000 */
[----:B------:R-:W-:Y:S02]  /*5490*/  WARPGROUP.DEPBAR.LE gsb0, 0x0 ;  /* 0x00008000000079c5 */ /* 0x000fe40000010000 */
[----:B------:R1:W-:Y:S01]  /*54a0*/  SYNCS.ARRIVE.TRANS64.RED.A1T0 RZ, [R14+URZ], RZ ;  /* 0x000000ff0eff79a7 */ /* 0x0003e2000810043f */
[----:B------:R-:W-:Y:S05]  /*54b0*/  @!P5 BRA `(.L_x_24) ;  /* 0x0000004c0048d947 */ /* 0x000fea0003800000 */
[----:B------:R-:W-:Y:S01]  /*54c0*/  MOV R21, R0 ;  /* 0x0000000000157202 */ /* 0x000fe20000000f00 */
[----:B------:R-:W-:Y:S01]  /*54d0*/  ULDC.64 UR18, c[0x0][0x198] ;  /* 0x0000660000127ab9 */ /* 0x000fe20000000a00 */
[----:B------:R-:W-:Y:S01]  /*54e0*/  MOV R15, R9 ;  /* 0x00000009000f7202 */ /* 0x000fe20000000f00 */
[----:B------:R-:W-:Y:S01]  /*54f0*/  ULDC UR15, c[0x0][0x604] ;  /* 0x00018100000f7ab9 */ /* 0x000fe20000000800 */
[----:B------:R-:W-:Y:S02]  /*5500*/  MOV R11, 0x1 ;  /* 0x00000001000b7802 */ /* 0x000fe40000000f00 */
[----:B------:R-:W-:-:S07]  /*5510*/  MOV R23, 0x2 ;  /* 0x0000000200177802 */ /* 0x000fce0000000f00 */
.L_x_37:
[----:B------:R-:W-:Y:S01]  /*5520*/  LEA R9, R23, R2, 0x3 ;  /* 0x0000000217097211 */ /* 0x000fe200078e18ff */
[----:B------:R-:W-:Y:S05]  /*5530*/  YIELD ;  /* 0x0000000000007946 */ /* 0x000fea0003800000 */
[----:B------:R-:W-:-:S04]  /*5540*/  SHF.L.U32 R0, R3, 0x1f, RZ ;  /* 0x0000001f03007819 */ /* 0x000fc800000006ff */
[----:B------:R-:W2:Y:S02]  /*5550*/  SYNCS.PHASECHK.TRANS64.TRYWAIT P1, [R9+URZ+0x8800], R0 ;  /* 0x00880000090075a7 */ /* 0x000ea4000802017f */
[----:B--2---:R-:W-:Y:S05]  /*5560*/  @!P1 BRA `(.L_x_25) ;  /* 0x0000005c00089947 */ /* 0x004fea0003800000 */
.L_x_65:
[----:B------:R-:W-:Y:S05]  /*5570*/  WARPSYNC.ALL ;  /* 0x0000000000007948 */ /* 0x000fea0003800000 */
[----:B------:R-:W-:Y:S02]  /*5580*/  LEA R24, R23, UR16, 0x9 ;  /* 0x0000001017187c11 */ /* 0x000fe4000f8e48ff */
[----:B------:R-:W-:Y:S02]  /*5590*/  MOV R25, 0xc0000010 ;  /* 0xc000001000197802 */ /* 0x000fe40000000f00 */
[----:B------:R-:W-:Y:S02]  /*55a0*/  R2UR UR6, R24 ;  /* 0x00000000180672ca */ /* 0x000fe400000e0000 */
[----:B------:R-:W-:-:S02]  /*55b0*/  R2UR UR7, R25 ;  /* 0x00000000190772ca */ /* 0x000fc400000e0000 */
[----:B------:R-:W-:Y:S01]  /*55c0*/  WARPGROUP.ARRIVE ;  /* 0x00000000000079c5 */ /* 0x000fe20000000000 */
[----:B------:R-:W-:-:S10]  /*55d0*/  ISETP.NE.AND P1, PT, R8, RZ, PT ;  /* 0x000000ff0800720c */ /* 0x000fd40003f25270 */
[----:B------:R-:W-:Y:S03]  /*55e0*/  HGMMA.64x256x16.F32 R24, gdesc[UR4], RZ, !UPT, gsb0 ;  /* 0x03e00000041879f0 */ /* 0x000fe6000c0008ff */
[----:B------:R-:W-:Y:S02]  /*55f0*/  WARPGROUP.DEPBAR.LE gsb0, 0x0 ;  /* 0x00008000000079c5 */ /* 0x000fe40000010000 */
[----:B------:R-:W-:Y:S05]  /*5600*/  @P1 BRA `(.L_x_26) ;  /* 0x0000000000841947 */ /* 0x000fea0003800000 */
[----:B------:R-:W-:-:S13]  /*5610*/  ISETP.LT.OR P2, PT, R6, 0x1, !P0 ;  /* 0x000000010600780c */ /* 0x000fda0004741670 */
[----:B------:R-:W-:Y:S05]  /*5620*/  @P2 BRA `(.L_x_27) ;  /* 0x0000000000782947 */ /* 0x000fea0003800000 */
[----:B--2---:R-:W-:Y:S02]  /*5630*/  LEA R0, R4, R2, 0x3 ;  /* 0x0000000204007211 */ /* 0x004fe400078e18ff */
[----:B------:R-:W-:Y:S02]  /*5640*/  SHF.L.U32 R9, R5, 0x1f, RZ ;  /* 0x0000001f05097819 */ /* 0x000fe400000006ff */
[----:B------:R-:W-:Y:S02]  /*5650*/  ISETP.NE.AND P3, PT, R17, RZ, PT ;  /* 0x000000ff1100720c */ /* 0x000fe40003f65270 */
[----:B------:R-:W2:Y:S02]  /*5660*/  SYNCS.PHASECHK.TRANS64.TRYWAIT P2, [R0+URZ+0x8820], R9 ;  /* 0x00882009000075a7 */ /* 0x000ea4000804017f */
[----:B--2---:R-:W-:Y:S09]  /*5670*/  @!P2 BRA `(.L_x_28) ;  /* 0x0000005800d8a947 */ /* 0x004ff20003800000 */
.L_x_66:
[----:B------:R-:W-:Y:S05]  /*5680*/  @P3 BRA `(.L_x_29) ;  /* 0x0000000000143947 */ /* 0x000fea0003800000 */
[----:B------:R-:W-:Y:S02]  /*5690*/  LOP3.LUT P2, RZ, R16, 0x1f, RZ, 0xc0, !PT ;  /* 0x0000001f10ff7812 */ /* 0x000fe4000784c0ff */
[----:B--2---:R-:W-:-:S04]  /*56a0*/  MOV R9, 0x2000 ;  /* 0x0000200000097802 */ /* 0x004fc80000000f00 */
[----:B------:R3:W-:Y:S07]  /*56b0*/  SYNCS.ARRIVE.TRANS64 RZ, [R0+URZ+0x8800], R9 ;  /* 0x0088000900ff79a7 */ /* 0x0007ee000800003f */
[----:B------:R-:W-:Y:S05]  /*56c0*/  @!P2 BRA `(.L_x_29) ;  /* 0x000000000004a947 */ /* 0x000fea0003800000 */
[----:B------:R-:W-:Y:S01]  /*56d0*/  BPT.TRAP 0x1 ;  /* 0x000000040000795c */ /* 0x000fe20000300000 */
.L_x_29:
[----:B--23--:R-:W-:Y:S01]  /*56e0*/  LEA R9, R4, R2, 0xd ;  /* 0x0000000204097211 */ /* 0x00cfe200078e68ff */
[----:B------:R-:W-:Y:S01]  /*56f0*/  UIADD3 UR6, UP0, UR18, 0x1f0, URZ ;  /* 0x000001f012067890 */ /* 0x000fe2000ff1e03f */
[----:B------:R-:W-:Y:S01]  /*5700*/  R2UR UR35, R7 ;  /* 0x00000000072372ca */ /* 0x000fe200000e0000 */
[----:B------:R-:W-:Y:S01]  /*5710*/  UMOV UR8, 0x0 ;  /* 0x0000000000087882 */ /* 0x000fe20000000000 */
[----:B------:R-:W-:Y:S01]  /*5720*/  R2UR UR33, R0 ;  /* 0x00000000002172ca */ /* 0x000fe200000e0000 */
[----:B------:R-:W-:Y:S01]  /*5730*/  UIADD3.X UR7, URZ, UR19, URZ, UP0, !UPT ;  /* 0x000000133f077290 */ /* 0x000fe200087fe43f */
[----:B------:R-:W-:Y:S01]  /*5740*/  R2UR UR32, R9 ;  /* 0x00000000092072ca */ /* 0x000fe200000e0000 */
[----:B------:R-:W-:Y:S01]  /*5750*/  UMOV UR9, 0x10000000 ;  /* 0x1000000000097882 */ /* 0x000fe20000000000 */
[----:B------:R-:W-:Y:S01]  /*5760*/  UMOV UR34, URZ ;  /* 0x0000003f00227c82 */ /* 0x000fe20008000000 */
[----:B------:R-:W-:-:S04]  /*5770*/  IADD3 R4, R4, 0x1, RZ ;  /* 0x0000000104047810 */ /* 0x000fc80007ffe0ff */
[C---:B------:R-:W-:Y:S02]  /*5780*/  ISETP.NE.AND P2, PT, R4.reuse, 0x4, PT ;  /* 0x000000040400780c */ /* 0x040fe40003f45270 */
[----:B------:R-:W-:Y:S02]  /*5790*/  USHF.L.U32 UR35, UR35, 0x8, URZ ;  /* 0x0000000823237899 */ /* 0x000fe4000800063f */
[----:B------:R-:W-:Y:S01]  /*57a0*/  UIADD3 UR33, UR33, 0x8800, URZ ;  /* 0x0000880021217890 */ /* 0x000fe2000fffe03f */
[----:B------:R-:W-:Y:S01]  /*57b0*/  SEL R0, RZ, 0x1, P2 ;  /* 0x00000001ff007807 */ /* 0x000fe20001000000 */
[----:B------:R-:W-:Y:S01]  /*57c0*/  UIADD3 UR32, UR32, 0x800, URZ ;  /* 0x0000080020207890 */ /* 0x000fe2000fffe03f */
[----:B------:R-:W-:Y:S02]  /*57d0*/  SEL R4, R4, RZ, P2 ;  /* 0x000000ff04047207 */ /* 0x000fe40001000000 */
[----:B------:R-:W-:-:S06]  /*57e0*/  LOP3.LUT R5, R5, R0, RZ, 0x3c, !PT ;  /* 0x0000000005057212 */ /* 0x000fcc00078e3cff */
[----:B------:R3:W-:Y:S02]  /*57f0*/  UTMALDG.4D [UR32], [UR6], desc[UR8] ;  /* 0x00000820060075b4 */ /* 0x0007e40008019000 */
[----:B---3--:R-:W-:Y:S01]  /*5800*/  NOP ;  /* 0x0000000000007918 */ /* 0x008fe20000000000 */
.L_x_27:
[----:B------:R-:W-:-:S07]  /*5810*/  IADD3 R6, R6, -0x1, RZ ;  /* 0xffffffff06067810 */ /* 0x000fce0007ffe0ff */
.L_x_26:
[----:B------:R-:W-:Y:S01]  /*5820*/  IADD3 R12, R23, 0x1, RZ ;  /* 0x00000001170c7810 */ /* 0x000fe20007ffe0ff */
[----:B------:R-:W-:Y:S05]  /*5830*/  WARPSYNC.ALL ;  /* 0x0000000000007948 */ /* 0x000fea0003800000 */
[----:B------:R-:W-:-:S04]  /*5840*/  ISETP.NE.AND P2, PT, R12, 0x4, PT ;  /* 0x000000040c00780c */ /* 0x000fc80003f45270 */
[----:B--2---:R-:W-:Y:S02]  /*5850*/  SEL R0, RZ, 0x1, P2 ;  /* 0x00000001ff007807 */ /* 0x004fe40001000000 */
[----:B------:R-:W-:Y:S02]  /*5860*/  SEL R12, R12, RZ, P2 ;  /* 0x000000ff0c0c7207 */ /* 0x000fe40001000000 */
[----:B------:R-:W-:Y:S02]  /*5870*/  LOP3.LUT R3, R3, R0, RZ, 0x3c, !PT ;  /* 0x0000000003037212 */ /* 0x000fe400078e3cff */
[----:B------:R-:W-:Y:S01]  /*5880*/  FMNMX R0, R24, R21, !PT ;  /* 0x0000001518007209 */ /* 0x000fe20007800000 */
[----:B------:R-:W-:Y:S01]  /*5890*/  BSSY B0, `(.L_x_30) ;  /* 0x00000a4000007945 */ /* 0x000fe20003800000 */
[----:B-1----:R-:W-:Y:S02]  /*58a0*/  FMNMX R14, R26, R15, !PT ;  /* 0x0000000f1a0e7209 */ /* 0x002fe40007800000 */
        /* <DEDUP_REMOVED lines=126> */
[----:B------:R-:W-:Y:S01]  /*6090*/  LEA R163, R11, R13, 0x3 ;  /* 0x0000000d0ba37211 */ /* 0x000fe200078e18ff */
[----:B------:R-:W1:Y:S01]  /*60a0*/  SHFL.BFLY PT, R9, R14, 0x1, 0x1f ;  /* 0x0c201f000e097f89 */ /* 0x000e6200000e0000 */
[----:B------:R-:W-:-:S02]  /*60b0*/  SHF.L.U32 R162, R3, 0x1f, RZ ;  /* 0x0000001f03a27819 */ /* 0x000fc400000006ff */
[----:B------:R-:W-:Y:S01]  /*60c0*/  PRMT R163, RZ, 0x654, R163 ;  /* 0x00000654ffa37816 */ /* 0x000fe200000000a3 */
[----:B------:R-:W2:Y:S03]  /*60d0*/  SHFL.BFLY PT, R23, R20, 0x1, 0x1f ;  /* 0x0c201f0014177f89 */ /* 0x000ea600000e0000 */
[----:B------:R3:W-:Y:S01]  /*60e0*/  SYNCS.ARRIVE.TRANS64.RED.A1T0 RZ, [R163+URZ], RZ ;  /* 0x000000ffa3ff79a7 */ /* 0x0007e2000810043f */
[----:B-1----:R-:W-:Y:S02]  /*60f0*/  FMNMX R22, R14, R9, !PT ;  /* 0x000000090e167209 */ /* 0x002fe40007800000 */
[----:B--2---:R-:W-:-:S03]  /*6100*/  FMNMX R161, R20, R23, !PT ;  /* 0x0000001714a17209 */ /* 0x004fc60007800000 */
[----:B------:R-:W1:Y:S01]  /*6110*/  SHFL.BFLY PT, R9, R22, 0x2, 0x1f ;  /* 0x0c401f0016097f89 */ /* 0x000e6200000e0000 */
[----:B------:R-:W-:-:S03]  /*6120*/  LEA R23, R12, R2, 0x3 ;  /* 0x000000020c177211 */ /* 0x000fc600078e18ff */
[----:B------:R-:W2:Y:S01]  /*6130*/  SHFL.BFLY PT, R160, R161, 0x2, 0x1f ;  /* 0x0c401f00a1a07f89 */ /* 0x000ea200000e0000 */
[----:B------:R-:W4:Y:S01]  /*6140*/  SYNCS.PHASECHK.TRANS64.TRYWAIT P4, [R23+URZ+0x8800], R162 ;  /* 0x008800a2170075a7 */ /* 0x000f22000808017f */
[----:B-1----:R-:W-:Y:S02]  /*6150*/  FMNMX R0, R22, R9, !PT ;  /* 0x0000000916007209 */ /* 0x002fe40007800000 */
[----:B--2---:R-:W-:Y:S02]  /*6160*/  FMNMX R9, R161, R160, !PT ;  /* 0x000000a0a1097209 */ /* 0x004fe40007800000 */
[C---:B------:R-:W-:Y:S02]  /*6170*/  FSETP.NEU.AND P2, PT, R0.reuse, -INF , PT ;  /* 0xff8000000000780b */ /* 0x040fe40003f4d000 */
[----:B------:R-:W-:Y:S02]  /*6180*/  FSETP.NEU.AND P3, PT, R9, -INF , PT ;  /* 0xff8000000900780b */ /* 0x000fe40003f6d000 */
[----:B------:R-:W-:-:S02]  /*6190*/  FSEL R160, R0, RZ, P2 ;  /* 0x000000ff00a07208 */ /* 0x000fc40001000000 */
[----:B------:R-:W-:-:S03]  /*61a0*/  FSEL R164, R9, RZ, P3 ;  /* 0x000000ff09a47208 */ /* 0x000fc60001800000 */
[----:B------:R-:W-:Y:S02]  /*61b0*/  FADD R14, -R160, R21 ;  /* 0x00000015a00e7221 */ /* 0x000fe40000000100 */
[----:B------:R-:W-:Y:S02]  /*61c0*/  FADD R15, -R164, R15 ;  /* 0x0000000fa40f7221 */ /* 0x000fe40000000100 */
[----:B------:R-:W-:Y:S01]  /*61d0*/  FMUL R20, R14, UR15 ;  /* 0x0000000f0e147c20 */ /* 0x000fe20008400000 */
[----:B------:R-:W-:Y:S01]  /*61e0*/  FMUL R14, R164, UR15 ;  /* 0x0000000fa40e7c20 */ /* 0x000fe20008400000 */
[----:B------:R-:W-:-:S03]  /*61f0*/  FMUL R15, R15, UR15 ;  /* 0x0000000f0f0f7c20 */ /* 0x000fc60008400000 */
[----:B------:R-:W-:Y:S01]  /*6200*/  FSETP.GEU.AND P5, PT, R20, -126, PT ;  /* 0xc2fc00001400780b */ /* 0x000fe20003fae000 */
[--C-:B------:R-:W-:Y:S01]  /*6210*/  FFMA R26, R26, UR15, -R14.reuse ;  /* 0x0000000f1a1a7c23 */ /* 0x100fe2000800080e */
[----:B------:R-:W-:Y:S01]  /*6220*/  FSETP.GEU.AND P6, PT, R15, -126, PT ;  /* 0xc2fc00000f00780b */ /* 0x000fe20003fce000 */
[--C-:B------:R-:W-:Y:S01]  /*6230*/  FFMA R27, R27, UR15, -R14.reuse ;  /* 0x0000000f1b1b7c23 */ /* 0x100fe2000800080e */
[----:B------:R-:W-:Y:S02]  /*6240*/  FFMA R161, R30, UR15, -R14 ;  /* 0x0000000f1ea17c23 */ /* 0x000fe4000800080e */
[----:B------:R-:W-:Y:S02]  /*6250*/  FSETP.GEU.AND P2, PT, R26, -126, PT ;  /* 0xc2fc00001a00780b */ /* 0x000fe40003f4e000 */
[----:B------:R-:W-:-:S05]  /*6260*/  FSETP.GEU.AND P3, PT, R27, -126, PT ;  /* 0xc2fc00001b00780b */ /* 0x000fca0003f6e000 */
[----:B------:R-:W-:Y:S02]  /*6270*/  @!P5 FMUL R20, R20, 0.5 ;  /* 0x3f0000001414d820 */ /* 0x000fe40000400000 */
[----:B------:R-:W-:-:S04]  /*6280*/  @!P6 FMUL R15, R15, 0.5 ;  /* 0x3f0000000f0fe820 */ /* 0x000fc80000400000 */
[----:B------:R-:W1:Y:S01]  /*6290*/  MUFU.EX2 R20, R20 ;  /* 0x0000001400147308 */ /* 0x000e620000000800 */
[----:B------:R-:W-:-:S07]  /*62a0*/  @!P2 FMUL R26, R26, 0.5 ;  /* 0x3f0000001a1aa820 */ /* 0x000fce0000400000 */
[----:B------:R3:W2:Y:S01]  /*62b0*/  MUFU.EX2 R22, R15 ;  /* 0x0000000f00167308 */ /* 0x0006a20000000800 */
[----:B----4-:R-:W-:Y:S05]  /*62c0*/  @!P4 BRA `(.L_x_31) ;  /* 0x0000004c00d8c947 */ /* 0x010fea0003800000 */
.L_x_67:
[----:B------:R-:W-:Y:S05]  /*62d0*/  BSYNC B0 ;  /* 0x0000000000007941 */ /* 0x000fea0003800000 */
.L_x_30:
[----:B------:R-:W-:Y:S01]  /*62e0*/  @!P3 FMUL R27, R27, 0.5 ;  /* 0x3f0000001b1bb820 */ /* 0x000fe20000400000 */
[----:B---3--:R-:W-:Y:S01]  /*62f0*/  FMUL R15, R160, UR15 ;  /* 0x0000000fa00f7c20 */ /* 0x008fe20008400000 */
[--C-:B------:R-:W-:Y:S01]  /*6300*/  FFMA R21, R31, UR15, -R14.reuse ;  /* 0x0000000f1f157c23 */ /* 0x100fe2000800080e */
[----:B-1----:R-:W-:Y:S01]  /*6310*/  @!P5 FMUL R20, R20, R20 ;  /* 0x000000141414d220 */ /* 0x002fe20000400000 */
[----:B------:R-:W1:Y:S01]  /*6320*/  MUFU.EX2 R30, R27 ;  /* 0x0000001b001e7308 */ /* 0x000e620000000800 */
[--C-:B----4-:R-:W-:Y:S01]  /*6330*/  FFMA R162, R28, UR15, -R15.reuse ;  /* 0x0000000f1ca27c23 */ /* 0x110fe2000800080f */
[----:B------:R-:W-:Y:S01]  /*6340*/  FSETP.GEU.AND P4, PT, R161, -126, PT ;  /* 0xc2fc0000a100780b */ /* 0x000fe20003f8e000 */
[--C-:B------:R-:W-:Y:S01]  /*6350*/  FFMA R28, R29, UR15, -R15.reuse ;  /* 0x0000000f1d1c7c23 */ /* 0x100fe2000800080f */
[----:B------:R-:W-:Y:S01]  /*6360*/  FSETP.GEU.AND P5, PT, R21, -126, PT ;  /* 0xc2fc00001500780b */ /* 0x000fe20003fae000 */
[--C-:B------:R-:W-:Y:S01]  /*6370*/  FFMA R24, R24, UR15, -R15.reuse ;  /* 0x0000000f18187c23 */ /* 0x100fe2000800080f */
[--C-:B------:R-:W-:Y:S01]  /*6380*/  FFMA R29, R32, UR15, -R15.reuse ;  /* 0x0000000f201d7c23 */ /* 0x100fe2000800080f */
[--C-:B------:R-:W-:Y:S01]  /*6390*/  FFMA R35, R35, UR15, -R14.reuse ;  /* 0x0000000f23237c23 */ /* 0x100fe2000800080e */
[----:B------:R-:W3:Y:S01]  /*63a0*/  MUFU.EX2 R23, R26 ;  /* 0x0000001a00177308 */ /* 0x000ee20000000800 */
[----:B--2---:R-:W-:Y:S01]  /*63b0*/  @!P6 FMUL R22, R22, R22 ;  /* 0x000000161616e220 */ /* 0x004fe20000400000 */
[----:B------:R-:W-:Y:S01]  /*63c0*/  FSETP.GEU.AND P6, PT, R24, -126, PT ;  /* 0xc2fc00001800780b */ /* 0x000fe20003fce000 */
[--C-:B------:R-:W-:Y:S01]  /*63d0*/  FFMA R25, R25, UR15, -R15.reuse ;  /* 0x0000000f19197c23 */ /* 0x100fe2000800080f */
[--C-:B------:R-:W-:Y:S01]  /*63e0*/  FFMA R32, R37, UR15, -R15.reuse ;  /* 0x0000000f25207c23 */ /* 0x100fe2000800080f */
[--C-:B------:R-:W-:Y:S01]  /*63f0*/  FFMA R37, R40, UR15, -R15.reuse ;  /* 0x0000000f28257c23 */ /* 0x100fe2000800080f */
[--C-:B------:R-:W-:Y:S01]  /*6400*/  FFMA R34, R34, UR15, -R14.reuse ;  /* 0x0000000f22227c23 */ /* 0x100fe2000800080e */
[----:B------:R-:W-:Y:S01]  /*6410*/  @!P4 FMUL R161, R161, 0.5 ;  /* 0x3f000000a1a1c820 */ /* 0x000fe20000400000 */
[--C-:B------:R-:W-:Y:S01]  /*6420*/  FFMA R163, R38, UR15, -R14.reuse ;  /* 0x0000000f26a37c23 */ /* 0x100fe2000800080e */
[----:B-1----:R-:W-:Y:S01]  /*6430*/  @!P3 FMUL R30, R30, R30 ;  /* 0x0000001e1e1eb220 */ /* 0x002fe20000400000 */
[----:B------:R-:W-:Y:S01]  /*6440*/  FSETP.GEU.AND P3, PT, R162, -126, PT ;  /* 0xc2fc0000a200780b */ /* 0x000fe20003f6e000 */
[----:B------:R-:W-:Y:S01]  /*6450*/  @!P5 FMUL R21, R21, 0.5 ;  /* 0x3f0000001515d820 */ /* 0x000fe20000400000 */
[----:B------:R-:W1:Y:S01]  /*6460*/  MUFU.EX2 R31, R161 ;  /* 0x000000a1001f7308 */ /* 0x000e620000000800 */
[--C-:B------:R-:W-:Y:S01]  /*6470*/  FFMA R40, R42, UR15, -R14.reuse ;  /* 0x0000000f2a287c23 */ /* 0x100fe2000800080e */
[--C-:B------:R-:W-:Y:S01]  /*6480*/  FFMA R45, R45, UR15, -R15.reuse ;  /* 0x0000000f2d2d7c23 */ /* 0x100fe2000800080f */
[----:B------:R-:W-:Y:S01]  /*6490*/  @!P6 FMUL R24, R24, 0.5 ;  /* 0x3f0000001818e820 */ /* 0x000fe20000400000 */
[--C-:B------:R-:W-:Y:S01]  /*64a0*/  FFMA R33, R33, UR15, -R15.reuse ;  /* 0x0000000f21217c23 */ /* 0x100fe2000800080f */
[----:B---3--:R-:W-:Y:S01]  /*64b0*/  @!P2 FMUL R23, R23, R23 ;  /* 0x000000171717a220 */ /* 0x008fe20000400000 */
[----:B------:R-:W-:Y:S01]  /*64c0*/  FSETP.GEU.AND P2, PT, R25, -126, PT ;  /* 0xc2fc00001900780b */ /* 0x000fe20003f4e000 */
[--C-:B------:R-:W-:Y:S01]  /*64d0*/  FFMA R46, R46, UR15, -R14.reuse ;  /* 0x0000000f2e2e7c23 */ /* 0x100fe2000800080e */
[----:B------:R-:W2:Y:S01]  /*64e0*/  MUFU.EX2 R21, R21 ;  /* 0x0000001500157308 */ /* 0x000ea20000000800 */
[----:B------:R-:W-:Y:S01]  /*64f0*/  LEA R164, R12, UR14, 0x9 ;  /* 0x0000000e0ca47c11 */ /* 0x000fe2000f8e48ff */
[----:B------:R-:W-:Y:S05]  /*6500*/  WARPSYNC.ALL ;  /* 0x0000000000007948 */ /* 0x000fea0003800000 */
[----:B------:R-:W-:Y:S01]  /*6510*/  @!P3 FMUL R162, R162, 0.5 ;  /* 0x3f000000a2a2b820 */ /* 0x000fe20000400000 */
[----:B------:R3:W4:Y:S01]  /*6520*/  MUFU.EX2 R160, R24 ;  /* 0x0000001800a07308 */ /* 0x0007220000000800 */
[----:B-1----:R-:W-:Y:S01]  /*6530*/  @!P4 FMUL R31, R31, R31 ;  /* 0x0000001f1f1fc220 */ /* 0x002fe20000400000 */
[----:B------:R-:W-:Y:S01]  /*6540*/  FSETP.GEU.AND P4, PT, R28, -126, PT ;  /* 0xc2fc00001c00780b */ /* 0x000fe20003f8e000 */
[----:B------:R-:W-:Y:S01]  /*6550*/  @!P2 FMUL R25, R25, 0.5 ;  /* 0x3f0000001919a820 */ /* 0x000fe20000400000 */
[----:B------:R-:W-:Y:S01]  /*6560*/  MOV R165, 0xc0000010 ;  /* 0xc000001000a57802 */ /* 0x000fe20000000f00 */
[-C--:B------:R-:W-:Y:S01]  /*6570*/  FMUL R152, R152, R20.reuse ;  /* 0x0000001498987220 */ /* 0x080fe20000400000 */
[----:B------:R-:W-:Y:S01]  /*6580*/  R2UR UR6, R164 ;  /* 0x00000000a40672ca */ /* 0x000fe200000e0000 */
[-C--:B------:R-:W-:Y:S01]  /*6590*/  FMUL R153, R153, R20.reuse ;  /* 0x0000001499997220 */ /* 0x080fe20000400000 */
[----:B------:R-:W1:Y:S01]  /*65a0*/  MUFU.EX2 R162, R162 ;  /* 0x000000a200a27308 */ /* 0x000e620000000800 */
[----:B--2---:R-:W-:Y:S01]  /*65b0*/  @!P5 FMUL R21, R21, R21 ;  /* 0x000000151515d220 */ /* 0x004fe20000400000 */
[----:B------:R-:W-:Y:S01]  /*65c0*/  FSETP.GEU.AND P5, PT, R29, -126, PT ;  /* 0xc2fc00001d00780b */ /* 0x000fe20003fae000 */
[--C-:B---3--:R-:W-:Y:S01]  /*65d0*/  FFMA R24, R36, UR15, -R15.reuse ;  /* 0x0000000f24187c23 */ /* 0x108fe2000800080f */
[----:B------:R-:W-:Y:S01]  /*65e0*/  R2UR UR7, R165 ;  /* 0x00000000a50772ca */ /* 0x000fe200000e0000 */
[-C--:B------:R-:W-:Y:S01]  /*65f0*/  FMUL R156, R156, R20.reuse ;  /* 0x000000149c9c7220 */ /* 0x080fe20000400000 */
[----:B------:R-:W-:Y:S01]  /*6600*/  FMUL R157, R157, R20 ;  /* 0x000000149d9d7220 */ /* 0x000fe20000400000 */
[----:B------:R-:W-:Y:S01]  /*6610*/  @!P4 FMUL R28, R28, 0.5 ;  /* 0x3f0000001c1cc820 */ /* 0x000fe20000400000 */
[----:B------:R2:W3:Y:S01]  /*6620*/  MUFU.EX2 R161, R25 ;  /* 0x0000001900a17308 */ /* 0x0004e20000000800 */
[----:B----4-:R-:W-:Y:S01]  /*6630*/  @!P6 FMUL R160, R160, R160 ;  /* 0x000000a0a0a0e220 */ /* 0x010fe20000400000 */
[----:B------:R-:W-:Y:S01]  /*6640*/  FSETP.GEU.AND P6, PT, R33, -126, PT ;  /* 0xc2fc00002100780b */ /* 0x000fe20003fce000 */
[-C--:B------:R-:W-:Y:S01]  /*6650*/  FMUL R154, R154, R22.reuse ;  /* 0x000000169a9a7220 */ /* 0x080fe20000400000 */
[-C--:B------:R-:W-:Y:S01]  /*6660*/  FMUL R155, R155, R22.reuse ;  /* 0x000000169b9b7220 */ /* 0x080fe20000400000 */
[-C--:B------:R-:W-:Y:S01]  /*6670*/  FMUL R158, R158, R22.reuse ;  /* 0x000000169e9e7220 */ /* 0x080fe20000400000 */
[----:B------:R-:W-:Y:S01]  /*6680*/  FMUL R159, R159, R22 ;  /* 0x000000169f9f7220 */ /* 0x000fe20000400000 */
[----:B------:R-:W-:Y:S01]  /*6690*/  @!P5 FMUL R29, R29, 0.5 ;  /* 0x3f0000001d1dd820 */ /* 0x000fe20000400000 */
[----:B------:R-:W4:Y:S01]  /*66a0*/  MUFU.EX2 R28, R28 ;  /* 0x0000001c001c7308 */ /* 0x000f220000000800 */
[----:B-1----:R-:W-:Y:S01]  /*66b0*/  @!P3 FMUL R162, R162, R162 ;  /* 0x000000a2a2a2b220 */ /* 0x002fe20000400000 */
[----:B------:R-:W-:Y:S01]  /*66c0*/  FSETP.GEU.AND P3, PT, R35, -126, PT ;  /* 0xc2fc00002300780b */ /* 0x000fe20003f6e000 */
[--C-:B--2---:R-:W-:Y:S01]  /*66d0*/  FFMA R25, R39, UR15, -R14.reuse ;  /* 0x0000000f27197c23 */ /* 0x104fe2000800080e */
[--C-:B------:R-:W-:Y:S01]  /*66e0*/  FFMA R39, R41, UR15, -R15.reuse ;  /* 0x0000000f29277c23 */ /* 0x100fe2000800080f */
[--C-:B------:R-:W-:Y:S01]  /*66f0*/  FFMA R41, R43, UR15, -R14.reuse ;  /* 0x0000000f2b297c23 */ /* 0x100fe2000800080e */
[--C-:B------:R-:W-:Y:S01]  /*6700*/  FFMA R43, R44, UR15, -R15.reuse ;  /* 0x0000000f2c2b7c23 */ /* 0x100fe2000800080f */
[----:B------:R-:W-:Y:S01]  /*6710*/  @!P6 FMUL R33, R33, 0.5 ;  /* 0x3f0000002121e820 */ /* 0x000fe20000400000 */
[----:B------:R-:W1:Y:S01]  /*6720*/  MUFU.EX2 R29, R29 ;  /* 0x0000001d001d7308 */ /* 0x000e620000000800 */
[----:B---3--:R-:W-:Y:S01]  /*6730*/  @!P2 FMUL R161, R161, R161 ;  /* 0x000000a1a1a1a220 */ /* 0x008fe20000400000 */
[----:B------:R-:W-:Y:S01]  /*6740*/  FSETP.GEU.AND P2, PT, R34, -126, PT ;  /* 0xc2fc00002200780b */ /* 0x000fe20003f4e000 */
[--C-:B------:R-:W-:Y:S01]  /*6750*/  FFMA R44, R49, UR15, -R15.reuse ;  /* 0x0000000f312c7c23 */ /* 0x100fe2000800080f */
[----:B------:R-:W-:Y:S01]  /*6760*/  F2FP.F16.F32.PACK_AB R27, R21, R31 ;  /* 0x0000001f151b723e */ /* 0x000fe200000000ff */
[--C-:B------:R-:W-:Y:S01]  /*6770*/  FFMA R42, R48, UR15, -R15.reuse ;  /* 0x0000000f302a7c23 */ /* 0x100fe2000800080f */
[--C-:B------:R-:W-:Y:S01]  /*6780*/  FFMA R48, R51, UR15, -R14.reuse ;  /* 0x0000000f33307c23 */ /* 0x100fe2000800080e */
[----:B------:R-:W-:Y:S01]  /*6790*/  @!P3 FMUL R35, R35, 0.5 ;  /* 0x3f0000002323b820 */ /* 0x000fe20000400000 */
[----:B------:R-:W2:Y:S01]  /*67a0*/  MUFU.EX2 R33, R33 ;  /* 0x0000002100217308 */ /* 0x000ea20000000800 */
[----:B----4-:R-:W-:Y:S01]  /*67b0*/  @!P4 FMUL R28, R28, R28 ;  /* 0x0000001c1c1cc220 */ /* 0x010fe20000400000 */
[----:B------:R-:W-:Y:S01]  /*67c0*/  FSETP.GEU.AND P4, PT, R24, -126, PT ;  /* 0xc2fc00001800780b */ /* 0x000fe20003f8e000 */
[--C-:B------:R-:W-:Y:S01]  /*67d0*/  FFMA R51, R53, UR15, -R15.reuse ;  /* 0x0000000f35337c23 */ /* 0x100fe2000800080f */
[--C-:B------:R-:W-:Y:S01]  /*67e0*/  FFMA R53, R55, UR15, -R14.reuse ;  /* 0x0000000f37357c23 */ /* 0x100fe2000800080e */
[--C-:B------:R-:W-:Y:S01]  /*67f0*/  FFMA R55, R58, UR15, -R14.reuse ;  /* 0x0000000f3a377c23 */ /* 0x100fe2000800080e */
[----:B------:R-:W-:Y:S01]  /*6800*/  F2FP.F16.F32.PACK_AB R26, R28, R162 ;  /* 0x000000a21c1a723e */ /* 0x000fe200000000ff */
[----:B------:R-:W-:Y:S01]  /*6810*/  @!P2 FMUL R34, R34, 0.5 ;  /* 0x3f0000002222a820 */ /* 0x000fe20000400000 */
        /* <DEDUP_REMOVED lines=16> */
[----:B------:R2:W4:Y:S01]  /*6920*/  MUFU.EX2 R38, R24 ;  /* 0x0000001800267308 */ /* 0x0005220000000800 */
        /* <DEDUP_REMOVED lines=16> */
[----:B----4-:R-:W-:Y:S01]  /*6a30*/  @!P4 FMUL R38, R38, R38 ;  /* 0x000000262626c220 */ /* 0x010fe20000400000 */
        /* <DEDUP_REMOVED lines=14> */
[----:B------:R3:W4:Y:S01]  /*6b20*/  MUFU.EX2 R35, R25 ;  /* 0x0000001900237308 */ /* 0x0007220000000800 */
        /* <DEDUP_REMOVED lines=10> */
[--C-:B---3--:R-:W-:Y:S01]  /*6bd0*/  FFMA R25, R50, UR15, -R14.reuse ;  /* 0x0000000f32197c23 */ /* 0x108fe2000800080e */
[--C-:B------:R-:W-:Y:S01]  /*6be0*/  FFMA R50, R52, UR15, -R15.reuse ;  /* 0x0000000f34327c23 */ /* 0x100fe2000800080f */
        /* <DEDUP_REMOVED lines=43> */
[----:B------:R1:W4:Y:S01]  /*6ea0*/  MUFU.EX2 R49, R24 ;  /* 0x0000001800317308 */ /* 0x0003220000000800 */
        /* <DEDUP_REMOVED lines=8> */
[----:B-1----:R-:W-:Y:S01]  /*6f30*/  F2FP.F16.F32.PACK_AB R24, R161, R160 ;  /* 0x000000a0a118723e */ /* 0x002fe200000000ff */
[----:B---3--:R-:W-:Y:S01]  /*6f40*/  @!P4 FMUL R47, R47, R47 ;  /* 0x0000002f2f2fc220 */ /* 0x008fe20000400000 */
[----:B------:R-:W-:Y:S01]  /*6f50*/  FSETP.GEU.AND P4, PT, R48, -126, PT ;  /* 0xc2fc00003000780b */ /* 0x000fe20003f8e000 */
[--C-:B------:R-:W-:Y:S01]  /*6f60*/  FFMA R105, R107, UR15, -R14.reuse ;  /* 0x0000000f6b697c23 */ /* 0x100fe2000800080e */
[--C-:B------:R-:W-:Y:S01]  /*6f70*/  FFMA R110, R110, UR15, -R14.reuse ;  /* 0x0000000f6e6e7c23 */ /* 0x100fe2000800080e */
[----:B------:R-:W-:Y:S01]  /*6f80*/  FFMA R111, R111, UR15, -R14 ;  /* 0x0000000f6f6f7c23 */ /* 0x000fe2000800080e */
[----:B------:R-:W-:Y:S01]  /*6f90*/  @!P2 FMUL R44, R44, 0.5 ;  /* 0x3f0000002c2ca820 */ /* 0x000fe20000400000 */
[----:B------:R1:W3:Y:S01]  /*6fa0*/  MUFU.EX2 R46, R25 ;  /* 0x00000019002e7308 */ /* 0x0002e20000000800 */
[----:B----4-:R-:W-:Y:S01]  /*6fb0*/  @!P5 FMUL R49, R49, R49 ;  /* 0x000000313131d220 */ /* 0x010fe20000400000 */
[----:B------:R-:W-:Y:S01]  /*6fc0*/  FSETP.GEU.AND P5, PT, R50, -126, PT ;  /* 0xc2fc00003200780b */ /* 0x000fe20003fae000 */
[----:B------:R-:W-:Y:S01]  /*6fd0*/  FFMA R20, R20, R19, R160 ;  /* 0x0000001314147223 */ /* 0x000fe200000000a0 */
[--C-:B------:R-:W-:Y:S01]  /*6fe0*/  FFMA R112, R112, UR15, -R15.reuse ;  /* 0x0000000f70707c23 */ /* 0x100fe2000800080f */
[----:B------:R-:W-:Y:S01]  /*6ff0*/  FFMA R113, R113, UR15, -R15 ;  /* 0x0000000f71717c23 */ /* 0x000fe2000800080f */
[----:B------:R-:W-:Y:S01]  /*7000*/  FFMA R114, R114, UR15, -R14 ;  /* 0x0000000f72727c23 */ /* 0x000fe2000800080e */
[----:B------:R-:W-:Y:S01]  /*7010*/  FADD R161, R20, R161 ;  /* 0x000000a114a17221 */ /* 0x000fe20000000000 */
[----:B------:R-:W4:Y:S01]  /*7020*/  MUFU.EX2 R44, R44 ;  /* 0x0000002c002c7308 */ /* 0x000f220000000800 */
[----:B-1----:R-:W-:Y:S01]  /*7030*/  F2FP.F16.F32.PACK_AB R25, R30, R23 ;  /* 0x000000171e19723e */ /* 0x002fe200000000ff */
[----:B------:R-:W-:Y:S01]  /*7040*/  @!P4 FMUL R48, R48, 0.5 ;  /* 0x3f0000003030c820 */ /* 0x000fe20000400000 */
[----:B--2---:R-:W-:Y:S01]  /*7050*/  @!P6 FMUL R42, R42, R42 ;  /* 0x0000002a2a2ae220 */ /* 0x004fe20000400000 */
[----:B------:R-:W-:Y:S01]  /*7060*/  FSETP.GEU.AND P6, PT, R51, -126, PT ;  /* 0xc2fc00003300780b */ /* 0x000fe20003fce000 */
[----:B------:R-:W-:Y:S01]  /*7070*/  WARPGROUP.ARRIVE ;  /* 0x00000000000079c5 */ /* 0x000fe20000000000 */
[----:B------:R-:W-:Y:S01]  /*7080*/  FFMA R23, R22, R18, R23 ;  /* 0x0000001216177223 */ /* 0x000fe20000000017 */
[----:B------:R-:W-:Y:S01]  /*7090*/  @!P5 FMUL R50, R50, 0.5 ;  /* 0x3f0000003232d820 */ /* 0x000fe20000400000 */
[----:B------:R-:W1:Y:S01]  /*70a0*/  MUFU.EX2 R48, R48 ;  /* 0x0000003000307308 */ /* 0x000e620000000800 */
[----:B---3--:R-:W-:Y:S01]  /*70b0*/  @!P3 FMUL R46, R46, R46 ;  /* 0x0000002e2e2eb220 */ /* 0x008fe20000400000 */
[----:B------:R-:W-:Y:S01]  /*70c0*/  FSETP.GEU.AND P3, PT, R53, -126, PT ;  /* 0xc2fc00003500780b */ /* 0x000fe20003f6e000 */
[----:B------:R-:W-:Y:S01]  /*70d0*/  HGMMA.64x16x16.F32 R152, R24, gdesc[UR4].tnspB, R152, gsb0 ;  /* 0x4020000418987df0 */ /* 0x000fe20008000898 */
[----:B------:R-:W-:Y:S01]  /*70e0*/  FADD R30, R23, R30 ;  /* 0x0000001e171e7221 */ /* 0x000fe20000000000 */
[----:B------:R-:W-:Y:S01]  /*70f0*/  IADD3 R22, R164, 0x120, RZ ;  /* 0x00000120a4167810 */ /* 0x000fe20007ffe0ff */
[----:B------:R-:W-:Y:S01]  /*7100*/  FADD R161, R161, R162 ;  /* 0x000000a2a1a17221 */ /* 0x000fe20000000000 */
[----:B------:R-:W-:Y:S01]  /*7110*/  MOV R23, 0xc0000010 ;  /* 0xc000001000177802 */ /* 0x000fe20000000f00 */
[----:B------:R-:W2:Y:S01]  /*7120*/  MUFU.EX2 R50, R50 ;  /* 0x0000003200327308 */ /* 0x000ea20000000800 */
[----:B----4-:R-:W-:Y:S01]  /*7130*/  @!P2 FMUL R44, R44, R44 ;  /* 0x0000002c2c2ca220 */ /* 0x010fe20000400000 */
[----:B------:R-:W-:Y:S01]  /*7140*/  FSETP.GEU.AND P2, PT, R52, -126, PT ;  /* 0xc2fc00003400780b */ /* 0x000fe20003f4e000 */
[----:B------:R-:W-:Y:S01]  /*7150*/  @!P6 FMUL R51, R51, 0.5 ;  /* 0x3f0000003333e820 */ /* 0x000fe20000400000 */
[----:B------:R-:W-:Y:S01]  /*7160*/  FADD R30, R30, R31 ;  /* 0x0000001f1e1e7221 */ /* 0x000fe20000000000 */
[----:B------:R-:W-:Y:S01]  /*7170*/  FFMA R31, R116, UR15, -R15 ;  /* 0x0000000f741f7c23 */ /* 0x000fe2000800080f */
[--C-:B------:R-:W-:Y:S01]  /*7180*/  FFMA R118, R118, UR15, -R14.reuse ;  /* 0x0000000f76767c23 */ /* 0x100fe2000800080e */
[----:B------:R-:W-:Y:S01]  /*7190*/  @!P3 FMUL R53, R53, 0.5 ;  /* 0x3f0000003535b820 */ /* 0x000fe20000400000 */
[----:B------:R-:W-:Y:S01]  /*71a0*/  FADD R21, R30, R21 ;  /* 0x000000151e157221 */ /* 0x000fe20000000000 */
[----:B-1----:R-:W-:Y:S01]  /*71b0*/  @!P4 FMUL R48, R48, R48 ;  /* 0x000000303030c220 */ /* 0x002fe20000400000 */
[----:B------:R-:W-:Y:S01]  /*71c0*/  FSETP.GEU.AND P4, PT, R54, -126, PT ;  /* 0xc2fc00003600780b */ /* 0x000fe20003f8e000 */
[----:B------:R-:W1:Y:S01]  /*71d0*/  MUFU.EX2 R51, R51 ;  /* 0x0000003300337308 */ /* 0x000e620000000800 */
[--C-:B------:R-:W-:Y:S01]  /*71e0*/  FFMA R30, R115, UR15, -R14.reuse ;  /* 0x0000000f731e7c23 */ /* 0x100fe2000800080e */
[--C-:B------:R-:W-:Y:S01]  /*71f0*/  FFMA R120, R120, UR15, -R15.reuse ;  /* 0x0000000f78787c23 */ /* 0x100fe2000800080f */
[--C-:B------:R-:W-:Y:S01]  /*7200*/  FFMA R119, R119, UR15, -R14.reuse ;  /* 0x0000000f77777c23 */ /* 0x100fe2000800080e */
[----:B------:R-:W-:Y:S01]  /*7210*/  @!P2 FMUL R52, R52, 0.5 ;  /* 0x3f0000003434a820 */ /* 0x000fe20000400000 */
[--C-:B------:R-:W-:Y:S01]  /*7220*/  FFMA R136, R136, UR15, -R15.reuse ;  /* 0x0000000f88887c23 */ /* 0x100fe2000800080f */
[----:B--2---:R-:W-:Y:S01]  /*7230*/  @!P5 FMUL R50, R50, R50 ;  /* 0x000000323232d220 */ /* 0x004fe20000400000 */
[----:B------:R-:W-:Y:S01]  /*7240*/  FSETP.GEU.AND P5, PT, R56, -126, PT ;  /* 0xc2fc00003800780b */ /* 0x000fe20003fae000 */
[----:B------:R-:W2:Y:S01]  /*7250*/  MUFU.EX2 R53, R53 ;  /* 0x0000003500357308 */ /* 0x000ea20000000800 */
[--C-:B------:R-:W-:Y:S01]  /*7260*/  FFMA R137, R137, UR15, -R15.reuse ;  /* 0x0000000f89897c23 */ /* 0x100fe2000800080f */
[--C-:B------:R-:W-:Y:S01]  /*7270*/  FFMA R141, R141, UR15, -R15.reuse ;  /* 0x0000000f8d8d7c23 */ /* 0x100fe2000800080f */
[--C-:B------:R-:W-:Y:S01]  /*7280*/  FFMA R140, R140, UR15, -R15.reuse ;  /* 0x0000000f8c8c7c23 */ /* 0x100fe2000800080f */
[----:B------:R-:W-:Y:S01]  /*7290*/  @!P4 FMUL R54, R54, 0.5 ;  /* 0x3f0000003636c820 */ /* 0x000fe20000400000 */
[--C-:B------:R-:W-:Y:S01]  /*72a0*/  FFMA R142, R142, UR15, -R14.reuse ;  /* 0x0000000f8e8e7c23 */ /* 0x100fe2000800080e */
[--C-:B------:R-:W-:Y:S01]  /*72b0*/  FFMA R143, R143, UR15, -R14.reuse ;  /* 0x0000000f8f8f7c23 */ /* 0x100fe2000800080e */
[--C-:B------:R-:W-:Y:S01]  /*72c0*/  FFMA R145, R145, UR15, -R15.reuse ;  /* 0x0000000f91917c23 */ /* 0x100fe2000800080f */
[----:B------:R-:W3:Y:S01]  /*72d0*/  MUFU.EX2 R52, R52 ;  /* 0x0000003400347308 */ /* 0x000ee20000000800 */
[----:B-1----:R-:W-:Y:S01]  /*72e0*/  @!P6 FMUL R51, R51, R51 ;  /* 0x000000333333e220 */ /* 0x002fe20000400000 */
[----:B------:R-:W-:Y:S01]  /*72f0*/  FSETP.GEU.AND P6, PT, R55, -126, PT ;  /* 0xc2fc00003700780b */ /* 0x000fe20003fce000 */
[--C-:B------:R-:W-:Y:S01]  /*7300*/  FFMA R146, R146, UR15, -R14.reuse ;  /* 0x0000000f92927c23 */ /* 0x100fe2000800080e */
[----:B------:R-:W-:Y:S01]  /*7310*/  @!P5 FMUL R56, R56, 0.5 ;  /* 0x3f0000003838d820 */ /* 0x000fe20000400000 */
[----:B------:R-:W-:Y:S01]  /*7320*/  FFMA R144, R144, UR15, -R15 ;  /* 0x0000000f90907c23 */ /* 0x000fe2000800080f */
[--C-:B------:R-:W-:Y:S01]  /*7330*/  FFMA R147, R147, UR15, -R14.reuse ;  /* 0x0000000f93937c23 */ /* 0x100fe2000800080e */
[----:B------:R-:W-:Y:S01]  /*7340*/  FFMA R150, R150, UR15, -R14 ;  /* 0x0000000f96967c23 */ /* 0x000fe2000800080e */
[----:B------:R-:W1:Y:S01]  /*7350*/  MUFU.EX2 R54, R54 ;  /* 0x0000003600367308 */ /* 0x000e620000000800 */
[----:B--2---:R-:W-:Y:S01]  /*7360*/  @!P3 FMUL R53, R53, R53 ;  /* 0x000000353535b220 */ /* 0x004fe20000400000 */
[----:B------:R-:W-:-:S02]  /*7370*/  WARPGROUP.DEPBAR.LE gsb0, 0x0 ;  /* 0x00008000000079c5 */ /* 0x000fc40000010000 */
[----:B------:R-:W-:Y:S01]  /*7380*/  IADD3 R24, R164, 0x20, RZ ;  /* 0x00000020a4187810 */ /* 0x000fe20007ffe0ff */
[--C-:B------:R-:W-:Y:S01]  /*7390*/  FFMA R148, R148, UR15, -R15.reuse ;  /* 0x0000000f94947c23 */ /* 0x100fe2000800080f */
[----:B------:R-:W-:Y:S01]  /*73a0*/  MOV R25, 0xc0000010 ;  /* 0xc000001000197802 */ /* 0x000fe20000000f00 */
[----:B------:R-:W-:Y:S01]  /*73b0*/  @!P6 FMUL R55, R55, 0.5 ;  /* 0x3f0000003737e820 */ /* 0x000fe20000400000 */
[----:B------:R-:W-:Y:S01]  /*73c0*/  R2UR UR6, R24 ;  /* 0x00000000180672ca */ /* 0x000fe200000e0000 */
[----:B---3--:R-:W-:Y:S01]  /*73d0*/  @!P2 FMUL R52, R52, R52 ;  /* 0x000000343434a220 */ /* 0x008fe20000400000 */
[----:B------:R-:W-:Y:S01]  /*73e0*/  R2UR UR7, R25 ;  /* 0x00000000190772ca */ /* 0x000fe200000e0000 */
[----:B------:R-:W2:Y:S01]  /*73f0*/  MUFU.EX2 R56, R56 ;  /* 0x0000003800387308 */ /* 0x000ea20000000800 */
[----:B------:R-:W-:Y:S01]  /*7400*/  F2FP.F16.F32.PACK_AB R24, R33, R29 ;  /* 0x0000001d2118723e */ /* 0x000fe200000000ff */
[----:B------:R-:W-:Y:S01]  /*7410*/  FFMA R149, R149, UR15, -R15 ;  /* 0x0000000f95957c23 */ /* 0x000fe2000800080f */
[----:B------:R-:W-:-:S02]  /*7420*/  F2FP.F16.F32.PACK_AB R25, R36, R34 ;  /* 0x000000222419723e */ /* 0x000fc400000000ff */
[----:B------:R-:W-:Y:S01]  /*7430*/  F2FP.F16.F32.PACK_AB R26, R32, R38 ;  /* 0x00000026201a723e */ /* 0x000fe200000000ff */
[----:B-1----:R-:W-:Y:S01]  /*7440*/  @!P4 FMUL R54, R54, R54 ;  /* 0x000000363636c220 */ /* 0x002fe20000400000 */
[----:B------:R-:W-:Y:S01]  /*7450*/  F2FP.F16.F32.PACK_AB R27, R35, R163 ;  /* 0x000000a3231b723e */ /* 0x000fe200000000ff */
[----:B------:R-:W1:Y:S01]  /*7460*/  MUFU.EX2 R55, R55 ;  /* 0x0000003700377308 */ /* 0x000e620000000800 */
[----:B------:R-:W-:Y:S02]  /*7470*/  FSETP.GEU.AND P2, PT, R57, -126, PT ;  /* 0xc2fc00003900780b */ /* 0x000fe40003f4e000 */
[----:B------:R-:W-:Y:S01]  /*7480*/  WARPGROUP.ARRIVE ;  /* 0x00000000000079c5 */ /* 0x000fe20000000000 */
[----:B------:R-:W-:Y:S02]  /*7490*/  FSETP.GEU.AND P3, PT, R58, -126, PT ;  /* 0xc2fc00003a00780b */ /* 0x000fe40003f6e000 */
[----:B------:R-:W-:Y:S02]  /*74a0*/  FSETP.GEU.AND P4, PT, R59, -126, PT ;  /* 0xc2fc00003b00780b */ /* 0x000fe40003f8e000 */
[----:B------:R-:W-:Y:S01]  /*74b0*/  IADD3 R11, R11, 0x1, RZ ;  /* 0x000000010b0b7810 */ /* 0x000fe20007ffe0ff */
[----:B------:R-:W-:Y:S01]  /*74c0*/  HGMMA.64x16x16.F32 R152, R24, gdesc[UR4].tnspB, R152, gsb0 ;  /* 0x4020000418987df0 */ /* 0x000fe20008000898 */
[----:B--2---:R-:W-:Y:S01]  /*74d0*/  @!P5 FMUL R56, R56, R56 ;  /* 0x000000383838d220 */ /* 0x004fe20000400000 */
[----:B------:R-:W-:-:S03]  /*74e0*/  FSETP.GEU.AND P5, PT, R61, -126, PT ;  /* 0xc2fc00003d00780b */ /* 0x000fc60003fae000 */
[----:B------:R-:W-:-:S03]  /*74f0*/  @!P2 FMUL R57, R57, 0.5 ;  /* 0x3f0000003939a820 */ /* 0x000fc60000400000 */
[----:B------:R-:W-:Y:S01]  /*7500*/  @!P3 FMUL R58, R58, 0.5 ;  /* 0x3f0000003a3ab820 */ /* 0x000fe20000400000 */
[----:B-1----:R-:W-:Y:S01]  /*7510*/  @!P6 FMUL R55, R55, R55 ;  /* 0x000000373737e220 */ /* 0x002fe20000400000 */
[----:B------:R-:W-:Y:S01]  /*7520*/  @!P4 FMUL R59, R59, 0.5 ;  /* 0x3f0000003b3bc820 */ /* 0x000fe20000400000 */
[----:B------:R-:W1:Y:S01]  /*7530*/  MUFU.EX2 R57, R57 ;  /* 0x0000003900397308 */ /* 0x000e620000000800 */
[----:B------:R-:W-:-:S03]  /*7540*/  FSETP.GEU.AND P6, PT, R60, -126, PT ;  /* 0xc2fc00003c00780b */ /* 0x000fc60003fce000 */
[----:B------:R-:W-:-:S04]  /*7550*/  @!P5 FMUL R61, R61, 0.5 ;  /* 0x3f0000003d3dd820 */ /* 0x000fc80000400000 */
[----:B------:R-:W2:Y:S06]  /*7560*/  MUFU.EX2 R58, R58 ;  /* 0x0000003a003a7308 */ /* 0x000eac0000000800 */
[----:B------:R-:W-:Y:S02]  /*7570*/  @!P6 FMUL R60, R60, 0.5 ;  /* 0x3f0000003c3ce820 */ /* 0x000fe40000400000 */
[----:B------:R-:W3:Y:S01]  /*7580*/  MUFU.EX2 R59, R59 ;  /* 0x0000003b003b7308 */ /* 0x000ee20000000800 */
[----:B-1----:R-:W-:Y:S01]  /*7590*/  @!P2 FMUL R57, R57, R57 ;  /* 0x000000393939a220 */ /* 0x002fe20000400000 */
[----:B------:R-:W-:-:S06]  /*75a0*/  FSETP.GEU.AND P2, PT, R62, -126, PT ;  /* 0xc2fc00003e00780b */ /* 0x000fcc0003f4e000 */
[----:B------:R-:W1:Y:S01]  /*75b0*/  MUFU.EX2 R61, R61 ;  /* 0x0000003d003d7308 */ /* 0x000e620000000800 */
[----:B--2---:R-:W-:Y:S01]  /*75c0*/  @!P3 FMUL R58, R58, R58 ;  /* 0x0000003a3a3ab220 */ /* 0x004fe20000400000 */
[----:B------:R-:W-:Y:S01]  /*75d0*/  FSETP.GEU.AND P3, PT, R63, -126, PT ;  /* 0xc2fc00003f00780b */ /* 0x000fe20003f6e000 */
[----:B------:R-:W-:Y:S02]  /*75e0*/  WARPGROUP.DEPBAR.LE gsb0, 0x0 ;  /* 0x00008000000079c5 */ /* 0x000fe40000010000 */
[----:B------:R-:W-:Y:S01]  /*75f0*/  IADD3 R24, R164, 0x40, RZ ;  /* 0x00000040a4187810 */ /* 0x000fe20007ffe0ff */
[----:B---3--:R-:W-:Y:S01]  /*7600*/  @!P4 FMUL R59, R59, R59 ;  /* 0x0000003b3b3bc220 */ /* 0x008fe20000400000 */
[----:B------:R-:W-:Y:S01]  /*7610*/  MOV R25, 0xc0000010 ;  /* 0xc000001000197802 */ /* 0x000fe20000000f00 */
[----:B------:R-:W2:Y:S01]  /*7620*/  MUFU.EX2 R60, R60 ;  /* 0x0000003c003c7308 */ /* 0x000ea20000000800 */
[----:B------:R-:W-:Y:S01]  /*7630*/  R2UR UR6, R24 ;  /* 0x00000000180672ca */ /* 0x000fe200000e0000 */
[----:B------:R-:W-:Y:S01]  /*7640*/  @!P2 FMUL R62, R62, 0.5 ;  /* 0x3f0000003e3ea820 */ /* 0x000fe20000400000 */
[----:B------:R-:W-:-:S04]  /*7650*/  R2UR UR7, R25 ;  /* 0x00000000190772ca */ /* 0x000fc800000e0000 */
[----:B------:R-:W-:Y:S01]  /*7660*/  @!P3 FMUL R63, R63, 0.5 ;  /* 0x3f0000003f3fb820 */ /* 0x000fe20000400000 */
[----:B------:R-:W-:Y:S01]  /*7670*/  F2FP.F16.F32.PACK_AB R24, R39, R37 ;  /* 0x000000252718723e */ /* 0x000fe200000000ff */
[----:B-1----:R-:W-:Y:S01]  /*7680*/  @!P5 FMUL R61, R61, R61 ;  /* 0x0000003d3d3dd220 */ /* 0x002fe20000400000 */
[----:B------:R-:W-:Y:S01]  /*7690*/  F2FP.F16.F32.PACK_AB R25, R41, R40 ;  /* 0x000000282919723e */ /* 0x000fe200000000ff */
[----:B------:R-:W1:Y:S01]  /*76a0*/  MUFU.EX2 R62, R62 ;  /* 0x0000003e003e7308 */ /* 0x000e620000000800 */
[----:B------:R-:W-:Y:S02]  /*76b0*/  F2FP.F16.F32.PACK_AB R26, R45, R43 ;  /* 0x0000002b2d1a723e */ /* 0x000fe400000000ff */
[----:B------:R-:W-:Y:S02]  /*76c0*/  F2FP.F16.F32.PACK_AB R27, R49, R47 ;  /* 0x0000002f311b723e */ /* 0x000fe400000000ff */
[----:B------:R-:W-:Y:S02]  /*76d0*/  FSETP.GEU.AND P4, PT, R64, -126, PT ;  /* 0xc2fc00004000780b */ /* 0x000fe40003f8e000 */
[----:B------:R-:W-:Y:S01]  /*76e0*/  WARPGROUP.ARRIVE ;  /* 0x00000000000079c5 */ /* 0x000fe20000000000 */
[----:B------:R-:W-:Y:S01]  /*76f0*/  FSETP.GEU.AND P5, PT, R67, -126, PT ;  /* 0xc2fc00004300780b */ /* 0x000fe20003fae000 */
[----:B------:R-:W3:Y:S01]  /*7700*/  MUFU.EX2 R63, R63 ;  /* 0x0000003f003f7308 */ /* 0x000ee20000000800 */
[----:B--2---:R-:W-:Y:S01]  /*7710*/  @!P6 FMUL R60, R60, R60 ;  /* 0x0000003c3c3ce220 */ /* 0x004fe20000400000 */
[----:B------:R-:W-:-:S02]  /*7720*/  FSETP.GEU.AND P6, PT, R68, -126, PT ;  /* 0xc2fc00004400780b */ /* 0x000fc40003fce000 */
[----:B------:R-:W-:Y:S01]  /*7730*/  HGMMA.64x16x16.F32 R152, R24, gdesc[UR4].tnspB, R152, gsb0 ;  /* 0x4020000418987df0 */ /* 0x000fe20008000898 */
[----:B-1----:R-:W-:-:S04]  /*7740*/  @!P2 FMUL R62, R62, R62 ;  /* 0x0000003e3e3ea220 */ /* 0x002fc80000400000 */
[----:B------:R-:W-:Y:S01]  /*7750*/  @!P4 FMUL R64, R64, 0.5 ;  /* 0x3f0000004040c820 */ /* 0x000fe20000400000 */
[----:B------:R-:W-:Y:S02]  /*7760*/  FSETP.GEU.AND P2, PT, R65, -126, PT ;  /* 0xc2fc00004100780b */ /* 0x000fe40003f4e000 */
[----:B------:R-:W-:-:S03]  /*7770*/  @!P5 FMUL R67, R67, 0.5 ;  /* 0x3f0000004343d820 */ /* 0x000fc60000400000 */
[----:B------:R-:W1:Y:S01]  /*7780*/  MUFU.EX2 R64, R64 ;  /* 0x0000004000407308 */ /* 0x000e620000000800 */
[----:B------:R-:W-:Y:S01]  /*7790*/  @!P6 FMUL R68, R68, 0.5 ;  /* 0x3f0000004444e820 */ /* 0x000fe20000400000 */
[----:B---3--:R-:W-:Y:S01]  /*77a0*/  @!P3 FMUL R63, R63, R63 ;  /* 0x0000003f3f3fb220 */ /* 0x008fe20000400000 */
[----:B------:R-:W-:-:S05]  /*77b0*/  FSETP.GEU.AND P3, PT, R66, -126, PT ;  /* 0xc2fc00004200780b */ /* 0x000fca0003f6e000 */
[----:B------:R-:W2:Y:S01]  /*77c0*/  MUFU.EX2 R67, R67 ;  /* 0x0000004300437308 */ /* 0x000ea20000000800 */
[----:B------:R-:W-:-:S07]  /*77d0*/  @!P2 FMUL R65, R65, 0.5 ;  /* 0x3f0000004141a820 */ /* 0x000fce0000400000 */
[----:B------:R-:W3:Y:S01]  /*77e0*/  MUFU.EX2 R69, R68 ;  /* 0x0000004400457308 */ /* 0x000ee20000000800 */
[----:B-1----:R-:W-:Y:S01]  /*77f0*/  @!P4 FMUL R64, R64, R64 ;  /* 0x000000404040c220 */ /* 0x002fe20000400000 */
[----:B------:R-:W-:Y:S01]  /*7800*/  FSETP.GEU.AND P4, PT, R165, -126, PT ;  /* 0xc2fc0000a500780b */ /* 0x000fe20003f8e000 */
[----:B------:R-:W-:-:S05]  /*7810*/  @!P3 FMUL R66, R66, 0.5 ;  /* 0x3f0000004242b820 */ /* 0x000fca0000400000 */
[----:B------:R-:W1:Y:S01]  /*7820*/  MUFU.EX2 R65, R65 ;  /* 0x0000004100417308 */ /* 0x000e620000000800 */
[----:B--2---:R-:W-:Y:S01]  /*7830*/  @!P5 FMUL R67, R67, R67 ;  /* 0x000000434343d220 */ /* 0x004fe20000400000 */
[----:B------:R-:W-:Y:S01]  /*7840*/  FSETP.GEU.AND P5, PT, R70, -126, PT ;  /* 0xc2fc00004600780b */ /* 0x000fe20003fae000 */
[----:B------:R-:W-:Y:S02]  /*7850*/  WARPGROUP.DEPBAR.LE gsb0, 0x0 ;  /* 0x00008000000079c5 */ /* 0x000fe40000010000 */
[----:B------:R-:W-:Y:S02]  /*7860*/  IADD3 R24, R164, 0x60, RZ ;  /* 0x00000060a4187810 */ /* 0x000fe40007ffe0ff */
[----:B------:R-:W-:Y:S01]  /*7870*/  @!P4 FMUL R165, R165, 0.5 ;  /* 0x3f000000a5a5c820 */ /* 0x000fe20000400000 */
[----:B------:R-:W-:Y:S01]  /*7880*/  MOV R25, 0xc0000010 ;  /* 0xc000001000197802 */ /* 0x000fe20000000f00 */
[----:B---3--:R-:W-:Y:S01]  /*7890*/  @!P6 FMUL R69, R69, R69 ;  /* 0x000000454545e220 */ /* 0x008fe20000400000 */
[----:B------:R-:W-:Y:S01]  /*78a0*/  R2UR UR6, R24 ;  /* 0x00000000180672ca */ /* 0x000fe200000e0000 */
[----:B------:R-:W2:Y:S01]  /*78b0*/  MUFU.EX2 R66, R66 ;  /* 0x0000004200427308 */ /* 0x000ea20000000800 */
[----:B------:R-:W-:-:S03]  /*78c0*/  R2UR UR7, R25 ;  /* 0x00000000190772ca */ /* 0x000fc600000e0000 */
[----:B------:R-:W-:Y:S01]  /*78d0*/  @!P5 FMUL R70, R70, 0.5 ;  /* 0x3f0000004646d820 */ /* 0x000fe20000400000 */
[----:B------:R-:W-:Y:S01]  /*78e0*/  F2FP.F16.F32.PACK_AB R24, R44, R42 ;  /* 0x0000002a2c18723e */ /* 0x000fe200000000ff */
[----:B-1----:R-:W-:Y:S01]  /*78f0*/  @!P2 FMUL R65, R65, R65 ;  /* 0x000000414141a220 */ /* 0x002fe20000400000 */
[----:B------:R-:W-:Y:S02]  /*7900*/  F2FP.F16.F32.PACK_AB R25, R48, R46 ;  /* 0x0000002e3019723e */ /* 0x000fe400000000ff */
[----:B------:R-:W-:Y:S01]  /*7910*/  F2FP.F16.F32.PACK_AB R26, R51, R50 ;  /* 0x00000032331a723e */ /* 0x000fe200000000ff */
[----:B------:R1:W3:Y:S01]  /*7920*/  MUFU.EX2 R68, R165 ;  /* 0x000000a500447308 */ /* 0x0002e20000000800 */
[----:B------:R-:W-:Y:S02]  /*7930*/  F2FP.F16.F32.PACK_AB R27, R53, R52 ;  /* 0x00000034351b723e */ /* 0x000fe400000000ff */
[----:B------:R-:W-:Y:S02]  /*7940*/  FSETP.GEU.AND P6, PT, R71, -126, PT ;  /* 0xc2fc00004700780b */ /* 0x000fe40003fce000 */
[----:B------:R-:W-:Y:S01]  /*7950*/  WARPGROUP.ARRIVE ;  /* 0x00000000000079c5 */ /* 0x000fe20000000000 */
[----:B------:R-:W-:-:S02]  /*7960*/  FSETP.GEU.AND P2, PT, R72, -126, PT ;  /* 0xc2fc00004800780b */ /* 0x000fc40003f4e000 */
[----:B------:R-:W4:Y:S01]  /*7970*/  MUFU.EX2 R70, R70 ;  /* 0x0000004600467308 */ /* 0x000f220000000800 */
[----:B--2---:R-:W-:Y:S01]  /*7980*/  @!P3 FMUL R66, R66, R66 ;  /* 0x000000424242b220 */ /* 0x004fe20000400000 */
[----:B------:R-:W-:Y:S01]  /*7990*/  FSETP.GEU.AND P3, PT, R73, -126, PT ;  /* 0xc2fc00004900780b */ /* 0x000fe20003f6e000 */
[----:B------:R-:W-:Y:S01]  /*79a0*/  HGMMA.64x16x16.F32 R152, R24, gdesc[UR4].tnspB, R152, gsb0 ;  /* 0x4020000418987df0 */ /* 0x000fe20008000898 */
[----:B-1----:R-:W-:-:S04]  /*79b0*/  MOV R165, 0xc0000010 ;  /* 0xc000001000a57802 */ /* 0x002fc80000000f00 */
[----:B------:R-:W-:Y:S01]  /*79c0*/  @!P6 FMUL R71, R71, 0.5 ;  /* 0x3f0000004747e820 */ /* 0x000fe20000400000 */
[----:B---3--:R-:W-:Y:S01]  /*79d0*/  @!P4 FMUL R68, R68, R68 ;  /* 0x000000444444c220 */ /* 0x008fe20000400000 */
[----:B------:R-:W-:Y:S01]  /*79e0*/  FSETP.GEU.AND P4, PT, R74, -126, PT ;  /* 0xc2fc00004a00780b */ /* 0x000fe20003f8e000 */
[----:B------:R-:W-:-:S03]  /*79f0*/  @!P2 FMUL R72, R72, 0.5 ;  /* 0x3f0000004848a820 */ /* 0x000fc60000400000 */
[----:B------:R-:W1:Y:S01]  /*7a00*/  MUFU.EX2 R71, R71 ;  /* 0x0000004700477308 */ /* 0x000e620000000800 */
[----:B------:R-:W-:Y:S01]  /*7a10*/  @!P3 FMUL R73, R73, 0.5 ;  /* 0x3f0000004949b820 */ /* 0x000fe20000400000 */
[----:B----4-:R-:W-:Y:S01]  /*7a20*/  @!P5 FMUL R70, R70, R70 ;  /* 0x000000464646d220 */ /* 0x010fe20000400000 */
        /* <DEDUP_REMOVED lines=14> */
[----:B------:R-:W2:Y:S01]  /*7b10*/  MUFU.EX2 R75, R75 ;  /* 0x0000004b004b7308 */ /* 0x000ea20000000800 */
[----:B------:R-:W-:Y:S01]  /*7b20*/  R2UR UR6, R24 ;  /* 0x00000000180672ca */ /* 0x000fe200000e0000 */
[----:B---3--:R-:W-:Y:S01]  /*7b30*/  @!P3 FMUL R73, R73, R73 ;  /* 0x000000494949b220 */ /* 0x008fe20000400000 */
[----:B------:R-:W-:-:S03]  /*7b40*/  R2UR UR7, R25 ;  /* 0x00000000190772ca */ /* 0x000fc600000e0000 */
        /* <DEDUP_REMOVED lines=44> */
[----:B------:R-:W1:Y:S01]  /*7e10*/  MUFU.EX2 R83, R83 ;  /* 0x0000005300537308 */ /* 0x000e620000000800 */
[----:B------:R-:W-:Y:S02]  /*7e20*/  F2FP.F16.F32.PACK_AB R27, R68, R66 ;  /* 0x00000042441b723e */ /* 0x000fe400000000ff */
[----:B------:R-:W-:Y:S02]  /*7e30*/  FSETP.GEU.AND P5, PT, R86, -126, PT ;  /* 0xc2fc00005600780b */ /* 0x000fe40003fae000 */
[----:B------:R-:W-:Y:S01]  /*7e40*/  WARPGROUP.ARRIVE ;  /* 0x00000000000079c5 */ /* 0x000fe20000000000 */
[----:B------:R-:W-:-:S02]  /*7e50*/  FSETP.GEU.AND P6, PT, R88, -126, PT ;  /* 0xc2fc00005800780b */ /* 0x000fc40003fce000 */
[----:B------:R-:W3:Y:S01]  /*7e60*/  MUFU.EX2 R84, R84 ;  /* 0x0000005400547308 */ /* 0x000ee20000000800 */
[----:B--2---:R-:W-:Y:S01]  /*7e70*/  @!P2 FMUL R82, R82, R82 ;  /* 0x000000525252a220 */ /* 0x004fe20000400000 */
[----:B------:R-:W-:Y:S01]  /*7e80*/  FSETP.GEU.AND P2, PT, R85, -126, PT ;  /* 0xc2fc00005500780b */ /* 0x000fe20003f4e000 */
[----:B------:R-:W-:Y:S05]  /*7e90*/  HGMMA.64x16x16.F32 R152, R24, gdesc[UR4].tnspB, R152, gsb0 ;  /* 0x4020000418987df0 */ /* 0x000fea0008000898 */
[----:B------:R-:W-:Y:S01]  /*7ea0*/  @!P5 FMUL R86, R86, 0.5 ;  /* 0x3f0000005656d820 */ /* 0x000fe20000400000 */
[----:B-1----:R-:W-:Y:S01]  /*7eb0*/  @!P3 FMUL R83, R83, R83 ;  /* 0x000000535353b220 */ /* 0x002fe20000400000 */
[----:B------:R-:W-:Y:S01]  /*7ec0*/  FSETP.GEU.AND P3, PT, R89, -126, PT ;  /* 0xc2fc00005900780b */ /* 0x000fe20003f6e000 */
        /* <DEDUP_REMOVED lines=8> */
[----:B------:R-:W-:Y:S01]  /*7f50*/  @!P4 FMUL R87, R87, 0.5 ;  /* 0x3f0000005757c820 */ /* 0x000fe20000400000 */
[----:B-1----:R-:W-:Y:S01]  /*7f60*/  @!P5 FMUL R86, R86, R86 ;  /* 0x000000565656d220 */ /* 0x002fe20000400000 */
[----:B------:R-:W-:-:S05]  /*7f70*/  FSETP.GEU.AND P5, PT, R90, -126, PT ;  /* 0xc2fc00005a00780b */ /* 0x000fca0003fae000 */
[----:B------:R-:W1:Y:S01]  /*7f80*/  MUFU.EX2 R89, R89 ;  /* 0x0000005900597308 */ /* 0x000e620000000800 */
[----:B--2---:R-:W-:Y:S01]  /*7f90*/  @!P6 FMUL R88, R88, R88 ;  /* 0x000000585858e220 */ /* 0x004fe20000400000 */
[----:B------:R-:W-:Y:S01]  /*7fa0*/  FSETP.GEU.AND P6, PT, R91, -126, PT ;  /* 0xc2fc00005b00780b */ /* 0x000fe20003fce000 */
[----:B------:R-:W-:Y:S02]  /*7fb0*/  WARPGROUP.DEPBAR.LE gsb0, 0x0 ;  /* 0x00008000000079c5 */ /* 0x000fe40000010000 */
[----:B------:R-:W-:-:S03]  /*7fc0*/  IADD3 R24, R164, 0xc0, RZ ;  /* 0x000000c0a4187810 */ /* 0x000fc60007ffe0ff */
[----:B------:R-:W2:Y:S01]  /*7fd0*/  MUFU.EX2 R87, R87 ;  /* 0x0000005700577308 */ /* 0x000ea20000000800 */
[----:B------:R-:W-:Y:S01]  /*7fe0*/  MOV R25, 0xc0000010 ;  /* 0xc000001000197802 */ /* 0x000fe20000000f00 */
[----:B------:R-:W-:Y:S01]  /*7ff0*/  @!P5 FMUL R90, R90, 0.5 ;  /* 0x3f0000005a5ad820 */ /* 0x000fe20000400000 */
[----:B------:R-:W-:Y:S01]  /*8000*/  R2UR UR6, R24 ;  /* 0x00000000180672ca */ /* 0x000fe200000e0000 */
[----:B---3--:R-:W-:Y:S01]  /*8010*/  @!P2 FMUL R85, R85, R85 ;  /* 0x000000555555a220 */ /* 0x008fe20000400000 */
[----:B------:R-:W-:Y:S02]  /*8020*/  R2UR UR7, R25 ;  /* 0x00000000190772ca */ /* 0x000fe400000e0000 */
[----:B------:R-:W-:Y:S01]  /*8030*/  @!P6 FMUL R91, R91, 0.5 ;  /* 0x3f0000005b5be820 */ /* 0x000fe20000400000 */
[----:B------:R-:W-:Y:S01]  /*8040*/  F2FP.F16.F32.PACK_AB R24, R71, R70 ;  /* 0x000000464718723e */ /* 0x000fe200000000ff */
[----:B-1----:R-:W-:Y:S01]  /*8050*/  @!P3 FMUL R89, R89, R89 ;  /* 0x000000595959b220 */ /* 0x002fe20000400000 */
[----:B------:R-:W-:Y:S01]  /*8060*/  F2FP.F16.F32.PACK_AB R25, R73, R72 ;  /* 0x000000484919723e */ /* 0x000fe200000000ff */
[----:B------:R-:W1:Y:S01]  /*8070*/  MUFU.EX2 R90, R90 ;  /* 0x0000005a005a7308 */ /* 0x000e620000000800 */
[----:B------:R-:W-:-:S02]  /*8080*/  F2FP.F16.F32.PACK_AB R26, R75, R74 ;  /* 0x0000004a4b1a723e */ /* 0x000fc400000000ff */
[----:B------:R-:W-:Y:S02]  /*8090*/  F2FP.F16.F32.PACK_AB R27, R77, R76 ;  /* 0x0000004c4d1b723e */ /* 0x000fe400000000ff */
[----:B------:R-:W-:Y:S02]  /*80a0*/  FSETP.GEU.AND P2, PT, R92, -126, PT ;  /* 0xc2fc00005c00780b */ /* 0x000fe40003f4e000 */
[----:B------:R-:W-:Y:S01]  /*80b0*/  WARPGROUP.ARRIVE ;  /* 0x00000000000079c5 */ /* 0x000fe20000000000 */
[----:B--2---:R-:W-:Y:S01]  /*80c0*/  @!P4 FMUL R87, R87, R87 ;  /* 0x000000575757c220 */ /* 0x004fe20000400000 */
[----:B------:R-:W-:Y:S01]  /*80d0*/  FSETP.GEU.AND P3, PT, R93, -126, PT ;  /* 0xc2fc00005d00780b */ /* 0x000fe20003f6e000 */
[----:B------:R-:W2:Y:S01]  /*80e0*/  MUFU.EX2 R91, R91 ;  /* 0x0000005b005b7308 */ /* 0x000ea20000000800 */
[----:B------:R-:W-:Y:S02]  /*80f0*/  FSETP.GEU.AND P4, PT, R94, -126, PT ;  /* 0xc2fc00005e00780b */ /* 0x000fe40003f8e000 */
[----:B------:R-:W-:Y:S01]  /*8100*/  HGMMA.64x16x16.F32 R152, R24, gdesc[UR4].tnspB, R152, gsb0 ;  /* 0x4020000418987df0 */ /* 0x000fe20008000898 */
[----:B-1----:R-:W-:-:S04]  /*8110*/  @!P5 FMUL R90, R90, R90 ;  /* 0x0000005a5a5ad220 */ /* 0x002fc80000400000 */
[----:B------:R-:W-:Y:S01]  /*8120*/  @!P2 FMUL R92, R92, 0.5 ;  /* 0x3f0000005c5ca820 */ /* 0x000fe20000400000 */
[----:B------:R-:W-:-:S03]  /*8130*/  FSETP.GEU.AND P5, PT, R95, -126, PT ;  /* 0xc2fc00005f00780b */ /* 0x000fc60003fae000 */
[----:B------:R-:W-:Y:S02]  /*8140*/  @!P3 FMUL R93, R93, 0.5 ;  /* 0x3f0000005d5db820 */ /* 0x000fe40000400000 */
[----:B------:R-:W-:Y:S01]  /*8150*/  @!P4 FMUL R94, R94, 0.5 ;  /* 0x3f0000005e5ec820 */ /* 0x000fe20000400000 */
[----:B------:R-:W1:Y:S01]  /*8160*/  MUFU.EX2 R92, R92 ;  /* 0x0000005c005c7308 */ /* 0x000e620000000800 */
[----:B--2---:R-:W-:Y:S01]  /*8170*/  @!P6 FMUL R91, R91, R91 ;  /* 0x0000005b5b5be220 */ /* 0x004fe20000400000 */
[----:B------:R-:W-:-:S05]  /*8180*/  FSETP.GEU.AND P6, PT, R96, -126, PT ;  /* 0xc2fc00006000780b */ /* 0x000fca0003fce000 */
[----:B------:R-:W-:Y:S01]  /*8190*/  @!P5 FMUL R95, R95, 0.5 ;  /* 0x3f0000005f5fd820 */ /* 0x000fe20000400000 */
[----:B------:R-:W2:Y:S08]  /*81a0*/  MUFU.EX2 R93, R93 ;  /* 0x0000005d005d7308 */ /* 0x000eb00000000800 */
        /* <DEDUP_REMOVED lines=24> */
[----:B------:R-:W3:Y:S01]  /*8330*/  MUFU.EX2 R98, R98 ;  /* 0x0000006200627308 */ /* 0x000ee20000000800 */
[----:B--2---:R-:W-:Y:S01]  /*8340*/  @!P6 FMUL R96, R96, R96 ;  /* 0x000000606060e220 */ /* 0x004fe20000400000 */
[----:B------:R-:W-:-:S02]  /*8350*/  FSETP.GEU.AND P5, PT, R100, -126, PT ;  /* 0xc2fc00006400780b */ /* 0x000fc40003fae000 */
[----:B------:R-:W-:Y:S01]  /*8360*/  FSETP.GEU.AND P6, PT, R101, -126, PT ;  /* 0xc2fc00006500780b */ /* 0x000fe20003fce000 */
[----:B------:R-:W-:Y:S01]  /*8370*/  HGMMA.64x16x16.F32 R152, R24, gdesc[UR4].tnspB, R152, gsb0 ;  /* 0x4020000418987df0 */ /* 0x000fe20008000898 */
[----:B-1----:R-:W-:-:S04]  /*8380*/  @!P2 FMUL R97, R97, R97 ;  /* 0x000000616161a220 */ /* 0x002fc80000400000 */
[----:B------:R-:W-:Y:S01]  /*8390*/  @!P4 FMUL R99, R99, 0.5 ;  /* 0x3f0000006363c820 */ /* 0x000fe20000400000 */
[----:B------:R-:W-:-:S04]  /*83a0*/  FSETP.GEU.AND P2, PT, R102, -126, PT ;  /* 0xc2fc00006600780b */ /* 0x000fc80003f4e000 */
[----:B------:R-:W-:Y:S01]  /*83b0*/  @!P5 FMUL R100, R100, 0.5 ;  /* 0x3f0000006464d820 */ /* 0x000fe20000400000 */
        /* <DEDUP_REMOVED lines=34> */
[----:B------:R-:W-:Y:S01]  /*85e0*/  HGMMA.64x16x16.F32 R152, R24, gdesc[UR4].tnspB, R152, gsb0 ;  /* 0x4020000418987df0 */ /* 0x000fe20008000898 */
[----:B------:R-:W-:Y:S01]  /*85f0*/  R2UR UR6, R22 ;  /* 0x00000000160672ca */ /* 0x000fe200000e0000 */
[----:B------:R-:W-:Y:S01]  /*8600*/  FADD R22, R161, R28 ;  /* 0x0000001ca1167221 */ /* 0x000fe20000000000 */
[----:B------:R-:W-:Y:S01]  /*8610*/  R2UR UR7, R23 ;  /* 0x00000000170772ca */ /* 0x000fe200000e0000 */
[----:B------:R-:W-:Y:S01]  /*8620*/  FADD R23, R21, R34 ;  /* 0x0000002215177221 */ /* 0x000fe20000000000 */
[----:B------:R-:W-:Y:S01]  /*8630*/  @!P6 FMUL R106, R106, 0.5 ;  /* 0x3f0000006a6ae820 */ /* 0x000fe20000400000 */
[----:B-1----:R-:W-:Y:S01]  /*8640*/  @!P4 FMUL R104, R104, R104 ;  /* 0x000000686868c220 */ /* 0x002fe20000400000 */
[----:B------:R-:W-:Y:S01]  /*8650*/  FSETP.GEU.AND P4, PT, R111, -126, PT ;  /* 0xc2fc00006f00780b */ /* 0x000fe20003f8e000 */
[----:B------:R-:W-:Y:S01]  /*8660*/  @!P2 FMUL R109, R109, 0.5 ;  /* 0x3f0000006d6da820 */ /* 0x000fe20000400000 */
[----:B------:R-:W-:Y:S01]  /*8670*/  FADD R22, R22, R29 ;  /* 0x0000001d16167221 */ /* 0x000fe20000000000 */
[----:B------:R-:W-:Y:S01]  /*8680*/  FADD R36, R23, R36 ;  /* 0x0000002417247221 */ /* 0x000fe20000000000 */
[----:B------:R-:W1:Y:S01]  /*8690*/  MUFU.EX2 R106, R106 ;  /* 0x0000006a006a7308 */ /* 0x000e620000000800 */
[----:B------:R-:W-:Y:S01]  /*86a0*/  @!P3 FMUL R110, R110, 0.5 ;  /* 0x3f0000006e6eb820 */ /* 0x000fe20000400000 */
[----:B------:R-:W-:Y:S01]  /*86b0*/  FADD R33, R22, R33 ;  /* 0x0000002116217221 */ /* 0x000fe20000000000 */
[----:B---3--:R-:W-:Y:S01]  /*86c0*/  @!P5 FMUL R105, R105, R105 ;  /* 0x000000696969d220 */ /* 0x008fe20000400000 */
[----:B------:R-:W-:Y:S01]  /*86d0*/  FSETP.GEU.AND P5, PT, R112, -126, PT ;  /* 0xc2fc00007000780b */ /* 0x000fe20003fae000 */
[----:B------:R-:W-:Y:S01]  /*86e0*/  FFMA R34, R117, UR15, -R15 ;  /* 0x0000000f75227c23 */ /* 0x000fe2000800080f */
[----:B------:R-:W-:Y:S01]  /*86f0*/  IADD3 R22, R164, 0x140, RZ ;  /* 0x00000140a4167810 */ /* 0x000fe20007ffe0ff */
[----:B------:R-:W-:Y:S01]  /*8700*/  FADD R36, R36, R163 ;  /* 0x000000a324247221 */ /* 0x000fe20000000000 */
[----:B------:R-:W2:Y:S01]  /*8710*/  MUFU.EX2 R18, R109 ;  /* 0x0000006d00127308 */ /* 0x000ea20000000800 */
[----:B------:R-:W-:Y:S01]  /*8720*/  @!P4 FMUL R111, R111, 0.5 ;  /* 0x3f0000006f6fc820 */ /* 0x000fe20000400000 */
[----:B------:R-:W-:Y:S01]  /*8730*/  MOV R23, 0xc0000010 ;  /* 0xc000001000177802 */ /* 0x000fe20000000f00 */
[----:B------:R-:W-:Y:S01]  /*8740*/  FADD R35, R36, R35 ;  /* 0x0000002324237221 */ /* 0x000fe20000000000 */
[----:B------:R-:W-:Y:S01]  /*8750*/  FADD R33, R33, R38 ;  /* 0x0000002621217221 */ /* 0x000fe20000000000 */
[----:B------:R-:W-:Y:S01]  /*8760*/  FFMA R36, R121, UR15, -R15 ;  /* 0x0000000f79247c23 */ /* 0x000fe2000800080f */
[----:B------:R-:W-:Y:S01]  /*8770*/  FFMA R38, R123, UR15, -R14 ;  /* 0x0000000f7b267c23 */ /* 0x000fe2000800080e */
[----:B------:R-:W-:Y:S01]  /*8780*/  FADD R40, R35, R40 ;  /* 0x0000002823287221 */ /* 0x000fe20000000000 */
[----:B------:R-:W3:Y:S01]  /*8790*/  MUFU.EX2 R19, R110 ;  /* 0x0000006e00137308 */ /* 0x000ee20000000800 */
[----:B-1----:R-:W-:Y:S01]  /*87a0*/  @!P6 FMUL R106, R106, R106 ;  /* 0x0000006a6a6ae220 */ /* 0x002fe20000400000 */
[----:B------:R-:W-:Y:S01]  /*87b0*/  FSETP.GEU.AND P6, PT, R113, -126, PT ;  /* 0xc2fc00007100780b */ /* 0x000fe20003fce000 */
[----:B------:R-:W-:Y:S01]  /*87c0*/  @!P5 FMUL R112, R112, 0.5 ;  /* 0x3f0000007070d820 */ /* 0x000fe20000400000 */
[----:B------:R-:W-:Y:S01]  /*87d0*/  FADD R32, R33, R32 ;  /* 0x0000002021207221 */ /* 0x000fe20000000000 */
[----:B------:R-:W-:Y:S01]  /*87e0*/  FADD R40, R40, R41 ;  /* 0x0000002928287221 */ /* 0x000fe20000000000 */
[----:B------:R-:W-:-:S02]  /*87f0*/  FFMA R41, R126, UR15, -R14 ;  /* 0x0000000f7e297c23 */ /* 0x000fc4000800080e */
[----:B------:R-:W1:Y:S01]  /*8800*/  MUFU.EX2 R20, R111 ;  /* 0x0000006f00147308 */ /* 0x000e620000000800 */
[----:B--2---:R-:W-:Y:S01]  /*8810*/  @!P2 FMUL R18, R18, R18 ;  /* 0x000000121212a220 */ /* 0x004fe20000400000 */
[----:B------:R-:W-:Y:S01]  /*8820*/  FSETP.GEU.AND P2, PT, R114, -126, PT ;  /* 0xc2fc00007200780b */ /* 0x000fe20003f4e000 */
[----:B------:R-:W-:Y:S01]  /*8830*/  FADD R32, R32, R37 ;  /* 0x0000002520207221 */ /* 0x000fe20000000000 */
[----:B------:R-:W-:Y:S01]  /*8840*/  FFMA R37, R122, UR15, -R14 ;  /* 0x0000000f7a257c23 */ /* 0x000fe2000800080e */
[----:B------:R-:W-:Y:S01]  /*8850*/  FADD R40, R40, R47 ;  /* 0x0000002f28287221 */ /* 0x000fe20000000000 */
[----:B------:R-:W-:Y:S01]  /*8860*/  FFMA R47, R132, UR15, -R15 ;  /* 0x0000000f842f7c23 */ /* 0x000fe2000800080f */
[----:B------:R-:W-:Y:S02]  /*8870*/  WARPGROUP.DEPBAR.LE gsb0, 0x0 ;  /* 0x00008000000079c5 */ /* 0x000fe40000010000 */
[----:B------:R-:W-:Y:S01]  /*8880*/  F2FP.F16.F32.PACK_AB R24, R95, R94 ;  /* 0x0000005e5f18723e */ /* 0x000fe200000000ff */
[----:B------:R-:W-:Y:S01]  /*8890*/  @!P6 FMUL R113, R113, 0.5 ;  /* 0x3f0000007171e820 */ /* 0x000fe20000400000 */
[----:B------:R-:W-:Y:S01]  /*88a0*/  F2FP.F16.F32.PACK_AB R25, R97, R96 ;  /* 0x000000606119723e */ /* 0x000fe200000000ff */
[----:B---3--:R-:W-:Y:S01]  /*88b0*/  @!P3 FMUL R19, R19, R19 ;  /* 0x000000131313b220 */ /* 0x008fe20000400000 */
[----:B------:R-:W-:Y:S01]  /*88c0*/  F2FP.F16.F32.PACK_AB R26, R99, R98 ;  /* 0x00000062631a723e */ /* 0x000fe200000000ff */
[----:B------:R-:W2:Y:S01]  /*88d0*/  MUFU.EX2 R28, R112 ;  /* 0x00000070001c7308 */ /* 0x000ea20000000800 */
[----:B------:R-:W-:Y:S01]  /*88e0*/  F2FP.F16.F32.PACK_AB R27, R101, R100 ;  /* 0x00000064651b723e */ /* 0x000fe200000000ff */
[----:B------:R-:W-:Y:S01]  /*88f0*/  @!P2 FMUL R114, R114, 0.5 ;  /* 0x3f0000007272a820 */ /* 0x000fe20000400000 */
[----:B-1----:R-:W-:Y:S01]  /*8900*/  @!P4 FMUL R20, R20, R20 ;  /* 0x000000141414c220 */ /* 0x002fe20000400000 */
[----:B------:R-:W-:Y:S01]  /*8910*/  FSETP.GEU.AND P4, PT, R31, -126, PT ;  /* 0xc2fc00001f00780b */ /* 0x000fe20003f8e000 */
[----:B------:R-:W-:Y:S01]  /*8920*/  WARPGROUP.ARRIVE ;  /* 0x00000000000079c5 */ /* 0x000fe20000000000 */
[----:B------:R-:W-:Y:S01]  /*8930*/  FSETP.GEU.AND P3, PT, R30, -126, PT ;  /* 0xc2fc00001e00780b */ /* 0x000fe20003f6e000 */
[----:B------:R-:W-:Y:S01]  /*8940*/  FADD R32, R32, R39 ;  /* 0x0000002720207221 */ /* 0x000fe20000000000 */
[----:B------:R-:W1:Y:S01]  /*8950*/  MUFU.EX2 R21, R113 ;  /* 0x0000007100157308 */ /* 0x000e620000000800 */
[----:B------:R-:W-:Y:S01]  /*8960*/  FADD R49, R40, R49 ;  /* 0x0000003128317221 */ /* 0x000fe20000000000 */
[--C-:B------:R-:W-:Y:S01]  /*8970*/  FFMA R40, R125, UR15, -R15.reuse ;  /* 0x0000000f7d287c23 */ /* 0x100fe2000800080f */
[----:B------:R-:W-:Y:S01]  /*8980*/  HGMMA.64x16x16.F32 R152, R24, gdesc[UR4].tnspB, R152, gsb0 ;  /* 0x4020000418987df0 */ /* 0x000fe20008000898 */
[----:B------:R-:W-:Y:S01]  /*8990*/  R2UR UR6, R22 ;  /* 0x00000000160672ca */ /* 0x000fe200000e0000 */
[--C-:B------:R-:W-:Y:S01]  /*89a0*/  FFMA R39, R124, UR15, -R15.reuse ;  /* 0x0000000f7c277c23 */ /* 0x100fe2000800080f */
[----:B------:R-:W-:Y:S01]  /*89b0*/  R2UR UR7, R23 ;  /* 0x00000000170772ca */ /* 0x000fe200000e0000 */
[----:B------:R-:W-:Y:S01]  /*89c0*/  FADD R49, R49, R46 ;  /* 0x0000002e31317221 */ /* 0x000fe20000000000 */
[----:B------:R-:W3:Y:S01]  /*89d0*/  MUFU.EX2 R29, R114 ;  /* 0x00000072001d7308 */ /* 0x000ee20000000800 */
[----:B------:R-:W-:Y:S01]  /*89e0*/  @!P4 FMUL R31, R31, 0.5 ;  /* 0x3f0000001f1fc820 */ /* 0x000fe20000400000 */
[----:B--2---:R-:W-:Y:S01]  /*89f0*/  @!P5 FMUL R28, R28, R28 ;  /* 0x0000001c1c1cd220 */ /* 0x004fe20000400000 */
[----:B------:R-:W-:Y:S01]  /*8a00*/  @!P3 FMUL R30, R30, 0.5 ;  /* 0x3f0000001e1eb820 */ /* 0x000fe20000400000 */
[----:B------:R-:W-:Y:S01]  /*8a10*/  FSETP.GEU.AND P5, PT, R34, -126, PT ;  /* 0xc2fc00002200780b */ /* 0x000fe20003fae000 */
[----:B------:R-:W-:Y:S01]  /*8a20*/  FFMA R46, R131, UR15, -R14 ;  /* 0x0000000f832e7c23 */ /* 0x000fe2000800080e */
[----:B------:R-:W-:Y:S01]  /*8a30*/  IADD3 R22, R164, 0x160, RZ ;  /* 0x00000160a4167810 */ /* 0x000fe20007ffe0ff */
[----:B------:R-:W-:Y:S01]  /*8a40*/  FADD R49, R49, R48 ;  /* 0x0000003031317221 */ /* 0x000fe20000000000 */
[----:B------:R-:W2:Y:S01]  /*8a50*/  MUFU.EX2 R31, R31 ;  /* 0x0000001f001f7308 */ /* 0x000ea20000000800 */
[----:B-1----:R-:W-:Y:S01]  /*8a60*/  @!P6 FMUL R21, R21, R21 ;  /* 0x000000151515e220 */ /* 0x002fe20000400000 */
[----:B------:R-:W-:Y:S01]  /*8a70*/  FSETP.GEU.AND P6, PT, R118, -126, PT ;  /* 0xc2fc00007600780b */ /* 0x000fe20003fce000 */
[----:B------:R-:W-:Y:S01]  /*8a80*/  FADD R52, R49, R52 ;  /* 0x0000003431347221 */ /* 0x000fe20000000000 */
[----:B------:R-:W-:Y:S01]  /*8a90*/  MOV R23, 0xc0000010 ;  /* 0xc000001000177802 */ /* 0x000fe20000000f00 */
[----:B------:R-:W-:Y:S01]  /*8aa0*/  FFMA R48, R133, UR15, -R15 ;  /* 0x0000000f85307c23 */ /* 0x000fe2000800080f */
[----:B------:R-:W-:Y:S01]  /*8ab0*/  FFMA R49, R134, UR15, -R14 ;  /* 0x0000000f86317c23 */ /* 0x000fe2000800080e */
[----:B------:R-:W-:Y:S01]  /*8ac0*/  FADD R52, R52, R53 ;  /* 0x0000003534347221 */ /* 0x000fe20000000000 */
[----:B------:R-:W1:Y:S01]  /*8ad0*/  MUFU.EX2 R30, R30 ;  /* 0x0000001e001e7308 */ /* 0x000e620000000800 */
[----:B------:R-:W-:Y:S01]  /*8ae0*/  @!P5 FMUL R34, R34, 0.5 ;  /* 0x3f0000002222d820 */ /* 0x000fe20000400000 */
[----:B---3--:R-:W-:Y:S01]  /*8af0*/  @!P2 FMUL R29, R29, R29 ;  /* 0x0000001d1d1da220 */ /* 0x008fe20000400000 */
[----:B------:R-:W-:Y:S01]  /*8b00*/  FSETP.GEU.AND P2, PT, R119, -126, PT ;  /* 0xc2fc00007700780b */ /* 0x000fe20003f4e000 */
[----:B------:R-:W-:-:S03]  /*8b10*/  FADD R52, R52, R55 ;  /* 0x0000003734347221 */ /* 0x000fc60000000000 */
[----:B------:R-:W-:Y:S01]  /*8b20*/  @!P6 FMUL R118, R118, 0.5 ;  /* 0x3f0000007676e820 */ /* 0x000fe20000400000 */
[----:B------:R-:W3:Y:S01]  /*8b30*/  MUFU.EX2 R34, R34 ;  /* 0x0000002200227308 */ /* 0x000ee20000000800 */
[----:B--2---:R-:W-:Y:S01]  /*8b40*/  @!P4 FMUL R31, R31, R31 ;  /* 0x0000001f1f1fc220 */ /* 0x004fe20000400000 */
[----:B------:R-:W-:Y:S01]  /*8b50*/  FSETP.GEU.AND P4, PT, R36, -126, PT ;  /* 0xc2fc00002400780b */ /* 0x000fe20003f8e000 */
[----:B------:R-:W-:-:S04]  /*8b60*/  FADD R52, R52, R57 ;  /* 0x0000003934347221 */ /* 0x000fc80000000000 */
[----:B------:R-:W-:Y:S01]  /*8b70*/  FADD R61, R52, R61 ;  /* 0x0000003d343d7221 */ /* 0x000fe20000000000 */
[----:B------:R-:W2:Y:S01]  /*8b80*/  MUFU.EX2 R33, R118 ;  /* 0x0000007600217308 */ /* 0x000ea20000000800 */
[----:B-1----:R-:W-:Y:S01]  /*8b90*/  @!P3 FMUL R30, R30, R30 ;  /* 0x0000001e1e1eb220 */ /* 0x002fe20000400000 */
[----:B------:R-:W-:Y:S01]  /*8ba0*/  FSETP.GEU.AND P3, PT, R120, -126, PT ;  /* 0xc2fc00007800780b */ /* 0x000fe20003f6e000 */
[----:B------:R-:W-:Y:S01]  /*8bb0*/  @!P2 FMUL R119, R119, 0.5 ;  /* 0x3f0000007777a820 */ /* 0x000fe20000400000 */
[----:B------:R-:W-:Y:S01]  /*8bc0*/  FADD R61, R61, R60 ;  /* 0x0000003c3d3d7221 */ /* 0x000fe20000000000 */
[----:B------:R-:W-:Y:S02]  /*8bd0*/  WARPGROUP.DEPBAR.LE gsb0, 0x0 ;  /* 0x00008000000079c5 */ /* 0x000fe40000010000 */
[----:B------:R-:W-:Y:S01]  /*8be0*/  F2FP.F16.F32.PACK_AB R24, R103, R102 ;  /* 0x000000666718723e */ /* 0x000fe200000000ff */
[----:B------:R-:W-:Y:S01]  /*8bf0*/  @!P4 FMUL R36, R36, 0.5 ;  /* 0x3f0000002424c820 */ /* 0x000fe20000400000 */
[----:B------:R-:W-:Y:S01]  /*8c00*/  F2FP.F16.F32.PACK_AB R25, R105, R104 ;  /* 0x000000686919723e */ /* 0x000fe200000000ff */
[----:B---3--:R-:W-:Y:S01]  /*8c10*/  @!P5 FMUL R34, R34, R34 ;  /* 0x000000222222d220 */ /* 0x008fe20000400000 */
[----:B------:R-:W-:Y:S01]  /*8c20*/  F2FP.F16.F32.PACK_AB R26, R18, R106 ;  /* 0x0000006a121a723e */ /* 0x000fe200000000ff */
[----:B------:R-:W-:Y:S01]  /*8c30*/  FADD R64, R61, R64 ;  /* 0x000000403d407221 */ /* 0x000fe20000000000 */
[----:B------:R-:W-:Y:S01]  /*8c40*/  F2FP.F16.F32.PACK_AB R27, R20, R19 ;  /* 0x00000013141b723e */ /* 0x000fe200000000ff */
[----:B------:R-:W1:Y:S01]  /*8c50*/  MUFU.EX2 R36, R36 ;  /* 0x0000002400247308 */ /* 0x000e620000000800 */
[----:B------:R-:W-:Y:S01]  /*8c60*/  @!P3 FMUL R120, R120, 0.5 ;  /* 0x3f0000007878b820 */ /* 0x000fe20000400000 */
[----:B------:R-:W-:Y:S01]  /*8c70*/  FSETP.GEU.AND P5, PT, R37, -126, PT ;  /* 0xc2fc00002500780b */ /* 0x000fe20003fae000 */
[----:B------:R-:W-:Y:S01]  /*8c80*/  WARPGROUP.ARRIVE ;  /* 0x00000000000079c5 */ /* 0x000fe20000000000 */
[----:B--2---:R-:W-:Y:S01]  /*8c90*/  @!P6 FMUL R33, R33, R33 ;  /* 0x000000212121e220 */ /* 0x004fe20000400000 */
[----:B------:R-:W-:Y:S01]  /*8ca0*/  FSETP.GEU.AND P6, PT, R38, -126, PT ;  /* 0xc2fc00002600780b */ /* 0x000fe20003fce000 */
[----:B------:R-:W-:Y:S01]  /*8cb0*/  FADD R67, R64, R67 ;  /* 0x0000004340437221 */ /* 0x000fe20000000000 */
[----:B------:R-:W-:Y:S01]  /*8cc0*/  FFMA R52, R139, UR15, -R14 ;  /* 0x0000000f8b347c23 */ /* 0x000fe2000800080e */
[----:B------:R-:W2:Y:S01]  /*8cd0*/  MUFU.EX2 R35, R120 ;  /* 0x0000007800237308 */ /* 0x000ea20000000800 */
[----:B------:R-:W-:Y:S01]  /*8ce0*/  HGMMA.64x16x16.F32 R152, R24, gdesc[UR4].tnspB, R152, gsb0 ;  /* 0x4020000418987df0 */ /* 0x000fe20008000898 */
[----:B------:R-:W-:Y:S01]  /*8cf0*/  R2UR UR6, R22 ;  /* 0x00000000160672ca */ /* 0x000fe200000e0000 */
[----:B------:R-:W-:Y:S01]  /*8d00*/  FADD R67, R67, R66 ;  /* 0x0000004243437221 */ /* 0x000fe20000000000 */
[----:B------:R-:W-:-:S02]  /*8d10*/  R2UR UR7, R23 ;  /* 0x00000000170772ca */ /* 0x000fc400000e0000 */
[----:B------:R-:W-:Y:S01]  /*8d20*/  IADD3 R22, R164, 0x180, RZ ;  /* 0x00000180a4167810 */ /* 0x000fe20007ffe0ff */
[----:B------:R-:W-:Y:S01]  /*8d30*/  @!P5 FMUL R37, R37, 0.5 ;  /* 0x3f0000002525d820 */ /* 0x000fe20000400000 */
[----:B------:R-:W-:Y:S01]  /*8d40*/  MOV R23, 0xc0000010 ;  /* 0xc000001000177802 */ /* 0x000fe20000000f00 */
[----:B-1----:R-:W-:Y:S01]  /*8d50*/  @!P4 FMUL R36, R36, R36 ;  /* 0x000000242424c220 */ /* 0x002fe20000400000 */
[----:B------:R-:W-:Y:S01]  /*8d60*/  @!P6 FMUL R38, R38, 0.5 ;  /* 0x3f0000002626e820 */ /* 0x000fe20000400000 */
[----:B------:R-:W-:Y:S01]  /*8d70*/  FSETP.GEU.AND P4, PT, R41, -126, PT ;  /* 0xc2fc00002900780b */ /* 0x000fe20003f8e000 */
[----:B------:R-:W-:Y:S01]  /*8d80*/  FADD R67, R67, R68 ;  /* 0x0000004443437221 */ /* 0x000fe20000000000 */
[----:B------:R-:W1:Y:S03]  /*8d90*/  MUFU.EX2 R37, R37 ;  /* 0x0000002500257308 */ /* 0x000e660000000800 */
[----:B------:R-:W-:Y:S01]  /*8da0*/  FADD R72, R67, R72 ;  /* 0x0000004843487221 */ /* 0x000fe20000000000 */
[----:B--2---:R-:W-:Y:S01]  /*8db0*/  @!P3 FMUL R35, R35, R35 ;  /* 0x000000232323b220 */ /* 0x004fe20000400000 */
[----:B------:R-:W-:-:S02]  /*8dc0*/  FSETP.GEU.AND P3, PT, R40, -126, PT ;  /* 0xc2fc00002800780b */ /* 0x000fc40003f6e000 */
[----:B------:R-:W-:Y:S01]  /*8dd0*/  FADD R73, R72, R73 ;  /* 0x0000004948497221 */ /* 0x000fe20000000000 */
[----:B------:R-:W2:Y:S03]  /*8de0*/  MUFU.EX2 R38, R38 ;  /* 0x0000002600267308 */ /* 0x000ea60000000800 */
[----:B------:R-:W-:Y:S01]  /*8df0*/  @!P4 FMUL R41, R41, 0.5 ;  /* 0x3f0000002929c820 */ /* 0x000fe20000400000 */
[----:B------:R-:W-:-:S04]  /*8e00*/  FADD R76, R73, R76 ;  /* 0x0000004c494c7221 */ /* 0x000fc80000000000 */
[----:B------:R-:W-:Y:S01]  /*8e10*/  FADD R77, R76, R77 ;  /* 0x0000004d4c4d7221 */ /* 0x000fe20000000000 */
[----:B------:R-:W3:Y:S01]  /*8e20*/  MUFU.EX2 R41, R41 ;  /* 0x0000002900297308 */ /* 0x000ee20000000800 */
[----:B------:R-:W-:Y:S01]  /*8e30*/  @!P3 FMUL R40, R40, 0.5 ;  /* 0x3f0000002828b820 */ /* 0x000fe20000400000 */
[----:B-1----:R-:W-:Y:S01]  /*8e40*/  @!P5 FMUL R37, R37, R37 ;  /* 0x000000252525d220 */ /* 0x002fe20000400000 */
[----:B------:R-:W-:-:S04]  /*8e50*/  FADD R80, R77, R80 ;  /* 0x000000504d507221 */ /* 0x000fc80000000000 */
[----:B------:R-:W-:Y:S01]  /*8e60*/  FADD R81, R80, R81 ;  /* 0x0000005150517221 */ /* 0x000fe20000000000 */
[----:B--2---:R-:W-:Y:S01]  /*8e70*/  @!P6 FMUL R38, R38, R38 ;  /* 0x000000262626e220 */ /* 0x004fe20000400000 */
[----:B------:R-:W1:Y:S02]  /*8e80*/  MUFU.EX2 R40, R40 ;  /* 0x0000002800287308 */ /* 0x000e640000000800 */
[----:B------:R-:W-:Y:S01]  /*8e90*/  FADD R81, R81, R84 ;  /* 0x0000005451517221 */ /* 0x000fe20000000000 */
[----:B------:R-:W-:Y:S02]  /*8ea0*/  WARPGROUP.DEPBAR.LE gsb0, 0x0 ;  /* 0x00008000000079c5 */ /* 0x000fe40000010000 */
[----:B------:R-:W-:Y:S01]  /*8eb0*/  FADD R24, R32, R43 ;  /* 0x0000002b20187221 */ /* 0x000fe20000000000 */
[----:B------:R-:W-:Y:S02]  /*8ec0*/  F2FP.F16.F32.PACK_AB R25, R30, R29 ;  /* 0x0000001d1e19723e */ /* 0x000fe400000000ff */
[----:B------:R-:W2:Y:S01]  /*8ed0*/  MUFU.EX2 R32, R119 ;  /* 0x0000007700207308 */ /* 0x000ea20000000800 */
[----:B------:R-:W-:Y:S01]  /*8ee0*/  F2FP.F16.F32.PACK_AB R26, R34, R31 ;  /* 0x0000001f221a723e */ /* 0x000fe200000000ff */
[----:B------:R-:W-:Y:S01]  /*8ef0*/  FADD R45, R24, R45 ;  /* 0x0000002d182d7221 */ /* 0x000fe20000000000 */
[----:B------:R-:W-:Y:S01]  /*8f00*/  F2FP.F16.F32.PACK_AB R24, R21, R28 ;  /* 0x0000001c1518723e */ /* 0x000fe200000000ff */
[--C-:B------:R-:W-:Y:S01]  /*8f10*/  FFMA R43, R128, UR15, -R15.reuse ;  /* 0x0000000f802b7c23 */ /* 0x100fe2000800080f */
[----:B---3--:R-:W-:Y:S01]  /*8f20*/  @!P4 FMUL R41, R41, R41 ;  /* 0x000000292929c220 */ /* 0x008fe20000400000 */
[----:B------:R-:W-:Y:S01]  /*8f30*/  FADD R45, R45, R42 ;  /* 0x0000002a2d2d7221 */ /* 0x000fe20000000000 */
[----:B------:R-:W-:Y:S01]  /*8f40*/  FFMA R42, R127, UR15, -R14 ;  /* 0x0000000f7f2a7c23 */ /* 0x000fe2000800080e */
[----:B------:R-:W-:Y:S01]  /*8f50*/  FSETP.GEU.AND P4, PT, R46, -126, PT ;  /* 0xc2fc00002e00780b */ /* 0x000fe20003f8e000 */
[----:B-1----:R-:W-:Y:S01]  /*8f60*/  @!P3 FMUL R40, R40, R40 ;  /* 0x000000282828b220 */ /* 0x002fe20000400000 */
[----:B------:R-:W-:Y:S01]  /*8f70*/  FSETP.GEU.AND P6, PT, R43, -126, PT ;  /* 0xc2fc00002b00780b */ /* 0x000fe20003fce000 */
[----:B------:R-:W-:Y:S01]  /*8f80*/  FADD R45, R45, R44 ;  /* 0x0000002c2d2d7221 */ /* 0x000fe20000000000 */
[----:B------:R-:W-:Y:S01]  /*8f90*/  FSETP.GEU.AND P5, PT, R42, -126, PT ;  /* 0xc2fc00002a00780b */ /* 0x000fe20003fae000 */
[----:B------:R-:W-:Y:S01]  /*8fa0*/  FFMA R44, R129, UR15, -R15 ;  /* 0x0000000f812c7c23 */ /* 0x000fe2000800080f */
[----:B------:R-:W-:Y:S01]  /*8fb0*/  FADD R86, R81, R86 ;  /* 0x0000005651567221 */ /* 0x000fe20000000000 */
[----:B------:R-:W-:Y:S01]  /*8fc0*/  FADD R50, R45, R50 ;  /* 0x000000322d327221 */ /* 0x000fe20000000000 */
[--C-:B------:R-:W-:Y:S01]  /*8fd0*/  FFMA R45, R130, UR15, -R14.reuse ;  /* 0x0000000f822d7c23 */ /* 0x100fe2000800080e */
[----:B--2---:R-:W-:Y:S01]  /*8fe0*/  @!P2 FMUL R32, R32, R32 ;  /* 0x000000202020a220 */ /* 0x004fe20000400000 */
[----:B------:R-:W-:Y:S01]  /*8ff0*/  FSETP.GEU.AND P2, PT, R39, -126, PT ;  /* 0xc2fc00002700780b */ /* 0x000fe20003f4e000 */
[----:B------:R-:W-:Y:S01]  /*9000*/  FADD R51, R50, R51 ;  /* 0x0000003332337221 */ /* 0x000fe20000000000 */
[----:B------:R-:W-:Y:S01]  /*9010*/  FFMA R50, R135, UR15, -R14 ;  /* 0x0000000f87327c23 */ /* 0x000fe2000800080e */
[----:B------:R-:W-:Y:S01]  /*9020*/  FSETP.GEU.AND P3, PT, R45, -126, PT ;  /* 0xc2fc00002d00780b */ /* 0x000fe20003f6e000 */
[----:B------:R-:W-:Y:S01]  /*9030*/  @!P4 FMUL R46, R46, 0.5 ;  /* 0x3f0000002e2ec820 */ /* 0x000fe20000400000 */
[----:B------:R-:W-:Y:S01]  /*9040*/  F2FP.F16.F32.PACK_AB R27, R32, R33 ;  /* 0x00000021201b723e */ /* 0x000fe200000000ff */
[----:B------:R-:W-:Y:S01]  /*9050*/  @!P6 FMUL R43, R43, 0.5 ;  /* 0x3f0000002b2be820 */ /* 0x000fe20000400000 */
[----:B------:R-:W-:Y:S01]  /*9060*/  @!P5 FMUL R42, R42, 0.5 ;  /* 0x3f0000002a2ad820 */ /* 0x000fe20000400000 */
[----:B------:R-:W-:Y:S01]  /*9070*/  FADD R51, R51, R54 ;  /* 0x0000003633337221 */ /* 0x000fe20000000000 */
[----:B------:R-:W-:Y:S01]  /*9080*/  WARPGROUP.ARRIVE ;  /* 0x00000000000079c5 */ /* 0x000fe20000000000 */
[----:B------:R-:W1:Y:S01]  /*9090*/  MUFU.EX2 R46, R46 ;  /* 0x0000002e002e7308 */ /* 0x000e620000000800 */
[----:B------:R-:W-:Y:S01]  /*90a0*/  FADD R86, R86, R89 ;  /* 0x0000005956567221 */ /* 0x000fe20000000000 */
[----:B------:R-:W-:Y:S01]  /*90b0*/  FADD R51, R51, R56 ;  /* 0x0000003833337221 */ /* 0x000fe20000000000 */
[----:B------:R-:W-:-:S02]  /*90c0*/  @!P2 FMUL R39, R39, 0.5 ;  /* 0x3f0000002727a820 */ /* 0x000fc40000400000 */
[----:B------:R-:W-:Y:S01]  /*90d0*/  HGMMA.64x16x16.F32 R152, R24, gdesc[UR4].tnspB, R152, gsb0 ;  /* 0x4020000418987df0 */ /* 0x000fe20008000898 */
[----:B------:R-:W-:Y:S01]  /*90e0*/  @!P3 FMUL R45, R45, 0.5 ;  /* 0x3f0000002d2db820 */ /* 0x000fe20000400000 */
[----:B------:R-:W-:Y:S01]  /*90f0*/  R2UR UR6, R22 ;  /* 0x00000000160672ca */ /* 0x000fe200000e0000 */
[----:B------:R-:W2:Y:S01]  /*9100*/  MUFU.EX2 R43, R43 ;  /* 0x0000002b002b7308 */ /* 0x000ea20000000800 */
[----:B------:R-:W-:Y:S01]  /*9110*/  R2UR UR7, R23 ;  /* 0x00000000170772ca */ /* 0x000fe200000e0000 */
[----:B------:R-:W-:Y:S01]  /*9120*/  FADD R58, R51, R58 ;  /* 0x0000003a333a7221 */ /* 0x000fe20000000000 */
[----:B------:R-:W-:Y:S01]  /*9130*/  IADD3 R22, R164, 0x1a0, RZ ;  /* 0x000001a0a4167810 */ /* 0x000fe20007ffe0ff */
[----:B------:R-:W-:Y:S01]  /*9140*/  FFMA R51, R138, UR15, -R14 ;  /* 0x0000000f8a337c23 */ /* 0x000fe2000800080e */
[----:B------:R-:W-:Y:S01]  /*9150*/  MOV R23, 0xc0000010 ;  /* 0xc000001000177802 */ /* 0x000fe20000000f00 */
[----:B------:R-:W-:Y:S01]  /*9160*/  FADD R59, R58, R59 ;  /* 0x0000003b3a3b7221 */ /* 0x000fe20000000000 */
[----:B------:R-:W-:Y:S01]  /*9170*/  FADD R87, R86, R87 ;  /* 0x0000005756577221 */ /* 0x000fe20000000000 */
[----:B------:R-:W3:Y:S01]  /*9180*/  MUFU.EX2 R39, R39 ;  /* 0x0000002700277308 */ /* 0x000ee20000000800 */
[----:B-1----:R-:W-:Y:S01]  /*9190*/  @!P4 FMUL R46, R46, R46 ;  /* 0x0000002e2e2ec220 */ /* 0x002fe20000400000 */
[----:B------:R-:W-:Y:S01]  /*91a0*/  FADD R62, R59, R62 ;  /* 0x0000003e3b3e7221 */ /* 0x000fe20000000000 */
[----:B------:R-:W-:Y:S01]  /*91b0*/  FSETP.GEU.AND P4, PT, R136, -126, PT ;  /* 0xc2fc00008800780b */ /* 0x000fe20003f8e000 */
[----:B------:R-:W-:Y:S01]  /*91c0*/  FADD R92, R87, R92 ;  /* 0x0000005c575c7221 */ /* 0x000fe20000000000 */
[----:B------:R-:W-:Y:S01]  /*91d0*/  FFMA R14, R151, UR15, -R14 ;  /* 0x0000000f970e7c23 */ /* 0x000fe2000800080e */
[----:B------:R-:W-:-:S02]  /*91e0*/  FADD R62, R62, R63 ;  /* 0x0000003f3e3e7221 */ /* 0x000fc40000000000 */
[----:B------:R-:W1:Y:S01]  /*91f0*/  MUFU.EX2 R42, R42 ;  /* 0x0000002a002a7308 */ /* 0x000e620000000800 */
[----:B--2---:R-:W-:Y:S01]  /*9200*/  @!P6 FMUL R43, R43, R43 ;  /* 0x0000002b2b2be220 */ /* 0x004fe20000400000 */
[----:B------:R-:W-:Y:S01]  /*9210*/  FSETP.GEU.AND P6, PT, R48, -126, PT ;  /* 0xc2fc00003000780b */ /* 0x000fe20003fce000 */
[----:B------:R-:W-:Y:S01]  /*9220*/  FADD R62, R62, R69 ;  /* 0x000000453e3e7221 */ /* 0x000fe20000000000 */
[----:B------:R-:W-:-:S03]  /*9230*/  FADD R93, R92, R93 ;  /* 0x0000005d5c5d7221 */ /* 0x000fc60000000000 */
[----:B------:R-:W-:Y:S01]  /*9240*/  FADD R65, R62, R65 ;  /* 0x000000413e417221 */ /* 0x000fe20000000000 */
[----:B------:R-:W2:Y:S01]  /*9250*/  MUFU.EX2 R45, R45 ;  /* 0x0000002d002d7308 */ /* 0x000ea20000000800 */
[----:B---3--:R-:W-:Y:S01]  /*9260*/  @!P2 FMUL R39, R39, R39 ;  /* 0x000000272727a220 */ /* 0x008fe20000400000 */
[----:B------:R-:W-:Y:S01]  /*9270*/  FSETP.GEU.AND P2, PT, R44, -126, PT ;  /* 0xc2fc00002c00780b */ /* 0x000fe20003f4e000 */
[----:B------:R-:W-:Y:S01]  /*9280*/  FADD R70, R65, R70 ;  /* 0x0000004641467221 */ /* 0x000fe20000000000 */
[----:B------:R-:W-:Y:S01]  /*9290*/  @!P4 FMUL R136, R136, 0.5 ;  /* 0x3f0000008888c820 */ /* 0x000fe20000400000 */
[----:B------:R-:W-:Y:S02]  /*92a0*/  FADD R96, R93, R96 ;  /* 0x000000605d607221 */ /* 0x000fe40000000000 */
[----:B------:R-:W-:Y:S01]  /*92b0*/  @!P6 FMUL R48, R48, 0.5 ;  /* 0x3f0000003030e820 */ /* 0x000fe20000400000 */
[----:B------:R-:W-:Y:S01]  /*92c0*/  FADD R71, R70, R71 ;  /* 0x0000004746477221 */ /* 0x000fe20000000000 */
[----:B-1----:R-:W-:Y:S01]  /*92d0*/  @!P5 FMUL R42, R42, R42 ;  /* 0x0000002a2a2ad220 */ /* 0x002fe20000400000 */
[----:B------:R-:W-:Y:S01]  /*92e0*/  FSETP.GEU.AND P5, PT, R47, -126, PT ;  /* 0xc2fc00002f00780b */ /* 0x000fe20003fae000 */
[----:B------:R-:W-:Y:S01]  /*92f0*/  FADD R97, R96, R97 ;  /* 0x0000006160617221 */ /* 0x000fe20000000000 */
[----:B------:R-:W-:Y:S01]  /*9300*/  FADD R74, R71, R74 ;  /* 0x0000004a474a7221 */ /* 0x000fe20000000000 */
[----:B------:R-:W1:Y:S02]  /*9310*/  MUFU.EX2 R48, R48 ;  /* 0x0000003000307308 */ /* 0x000e640000000800 */
[----:B------:R-:W-:Y:S01]  /*9320*/  @!P2 FMUL R44, R44, 0.5 ;  /* 0x3f0000002c2ca820 */ /* 0x000fe20000400000 */
[----:B------:R-:W-:-:S02]  /*9330*/  WARPGROUP.DEPBAR.LE gsb0, 0x0 ;  /* 0x00008000000079c5 */ /* 0x000fc40000010000 */
[----:B------:R-:W-:Y:S01]  /*9340*/  F2FP.F16.F32.PACK_AB R24, R36, R35 ;  /* 0x000000232418723e */ /* 0x000fe200000000ff */
[----:B--2---:R-:W-:Y:S01]  /*9350*/  @!P3 FMUL R45, R45, R45 ;  /* 0x0000002d2d2db220 */ /* 0x004fe20000400000 */
[----:B------:R-:W-:Y:S01]  /*9360*/  F2FP.F16.F32.PACK_AB R25, R38, R37 ;  /* 0x000000252619723e */ /* 0x000fe200000000ff */
[----:B------:R-:W2:Y:S01]  /*9370*/  MUFU.EX2 R44, R44 ;  /* 0x0000002c002c7308 */ /* 0x000ea20000000800 */
[----:B------:R-:W-:Y:S01]  /*9380*/  F2FP.F16.F32.PACK_AB R26, R40, R39 ;  /* 0x00000027281a723e */ /* 0x000fe200000000ff */
[----:B------:R-:W-:Y:S01]  /*9390*/  @!P5 FMUL R47, R47, 0.5 ;  /* 0x3f0000002f2fd820 */ /* 0x000fe20000400000 */
[----:B------:R-:W-:Y:S01]  /*93a0*/  F2FP.F16.F32.PACK_AB R27, R42, R41 ;  /* 0x000000292a1b723e */ /* 0x000fe200000000ff */
[----:B------:R-:W-:Y:S01]  /*93b0*/  FADD R75, R74, R75 ;  /* 0x0000004b4a4b7221 */ /* 0x000fe20000000000 */
[----:B------:R-:W-:Y:S01]  /*93c0*/  FSETP.GEU.AND P3, PT, R50, -126, PT ;  /* 0xc2fc00003200780b */ /* 0x000fe20003f6e000 */
[----:B------:R-:W-:Y:S01]  /*93d0*/  FADD R100, R97, R100 ;  /* 0x0000006461647221 */ /* 0x000fe20000000000 */
[----:B------:R-:W-:Y:S01]  /*93e0*/  WARPGROUP.ARRIVE ;  /* 0x00000000000079c5 */ /* 0x000fe20000000000 */
[----:B------:R-:W3:Y:S01]  /*93f0*/  MUFU.EX2 R47, R47 ;  /* 0x0000002f002f7308 */ /* 0x000ee20000000800 */
[----:B-1----:R-:W-:Y:S01]  /*9400*/  @!P6 FMUL R48, R48, R48 ;  /* 0x000000303030e220 */ /* 0x002fe20000400000 */
[----:B------:R-:W-:Y:S01]  /*9410*/  FSETP.GEU.AND P6, PT, R51, -126, PT ;  /* 0xc2fc00003300780b */ /* 0x000fe20003fce000 */
[----:B------:R-:W-:Y:S01]  /*9420*/  FADD R78, R75, R78 ;  /* 0x0000004e4b4e7221 */ /* 0x000fe20000000000 */
[----:B------:R-:W-:Y:S01]  /*9430*/  FADD R101, R100, R101 ;  /* 0x0000006564657221 */ /* 0x000fe20000000000 */
[----:B------:R-:W-:Y:S01]  /*9440*/  HGMMA.64x16x16.F32 R152, R24, gdesc[UR4].tnspB, R152, gsb0 ;  /* 0x4020000418987df0 */ /* 0x000fe20008000898 */
[----:B------:R-:W-:Y:S01]  /*9450*/  R2UR UR6, R22 ;  /* 0x00000000160672ca */ /* 0x000fe200000e0000 */
[----:B------:R-:W-:Y:S01]  /*9460*/  FADD R79, R78, R79 ;  /* 0x0000004f4e4f7221 */ /* 0x000fe20000000000 */
[----:B------:R-:W1:Y:S01]  /*9470*/  MUFU.EX2 R22, R136 ;  /* 0x0000008800167308 */ /* 0x000e620000000800 */
[----:B--2---:R-:W-:Y:S01]  /*9480*/  @!P2 FMUL R44, R44, R44 ;  /* 0x0000002c2c2ca220 */ /* 0x004fe20000400000 */
[----:B------:R-:W-:Y:S01]  /*9490*/  FSETP.GEU.AND P2, PT, R49, -126, PT ;  /* 0xc2fc00003100780b */ /* 0x000fe20003f4e000 */
[----:B------:R-:W-:Y:S01]  /*94a0*/  @!P3 FMUL R50, R50, 0.5 ;  /* 0x3f0000003232b820 */ /* 0x000fe20000400000 */
[----:B------:R-:W-:Y:S01]  /*94b0*/  FADD R82, R79, R82 ;  /* 0x000000524f527221 */ /* 0x000fe20000000000 */
[----:B------:R-:W-:Y:S01]  /*94c0*/  R2UR UR7, R23 ;  /* 0x00000000170772ca */ /* 0x000fe200000e0000 */
[----:B------:R-:W-:Y:S01]  /*94d0*/  FADD R104, R101, R104 ;  /* 0x0000006865687221 */ /* 0x000fe20000000000 */
[----:B------:R-:W-:Y:S01]  /*94e0*/  @!P6 FMUL R51, R51, 0.5 ;  /* 0x3f0000003333e820 */ /* 0x000fe20000400000 */
[----:B------:R-:W-:Y:S01]  /*94f0*/  FADD R83, R82, R83 ;  /* 0x0000005352537221 */ /* 0x000fe20000000000 */
[----:B------:R-:W2:Y:S01]  /*9500*/  MUFU.EX2 R50, R50 ;  /* 0x0000003200327308 */ /* 0x000ea20000000800 */
[----:B---3--:R-:W-:Y:S01]  /*9510*/  @!P5 FMUL R47, R47, R47 ;  /* 0x0000002f2f2fd220 */ /* 0x008fe20000400000 */
[----:B------:R-:W-:Y:S01]  /*9520*/  FSETP.GEU.AND P5, PT, R137, -126, PT ;  /* 0xc2fc00008900780b */ /* 0x000fe20003fae000 */
[----:B------:R-:W-:Y:S01]  /*9530*/  FADD R88, R83, R88 ;  /* 0x0000005853587221 */ /* 0x000fe20000000000 */
[----:B------:R-:W-:-:S02]  /*9540*/  FADD R104, R104, R105 ;  /* 0x0000006968687221 */ /* 0x000fc40000000000 */
[----:B------:R-:W-:Y:S01]  /*9550*/  @!P2 FMUL R49, R49, 0.5 ;  /* 0x3f0000003131a820 */ /* 0x000fe20000400000 */
[----:B------:R-:W-:Y:S01]  /*9560*/  FADD R85, R88, R85 ;  /* 0x0000005558557221 */ /* 0x000fe20000000000 */
[----:B-1----:R-:W-:Y:S01]  /*9570*/  @!P4 FMUL R22, R22, R22 ;  /* 0x000000161616c220 */ /* 0x002fe20000400000 */
[----:B------:R-:W-:Y:S01]  /*9580*/  FSETP.GEU.AND P4, PT, R141, -126, PT ;  /* 0xc2fc00008d00780b */ /* 0x000fe20003f8e000 */
[----:B------:R-:W1:Y:S01]  /*9590*/  MUFU.EX2 R51, R51 ;  /* 0x0000003300337308 */ /* 0x000e620000000800 */
[----:B------:R-:W-:Y:S01]  /*95a0*/  FADD R90, R85, R90 ;  /* 0x0000005a555a7221 */ /* 0x000fe20000000000 */
[----:B------:R-:W-:-:S03]  /*95b0*/  FADD R19, R104, R19 ;  /* 0x0000001368137221 */ /* 0x000fc60000000000 */
[----:B------:R-:W-:Y:S01]  /*95c0*/  @!P5 FMUL R137, R137, 0.5 ;  /* 0x3f0000008989d820 */ /* 0x000fe20000400000 */
[----:B------:R-:W-:Y:S01]  /*95d0*/  FADD R91, R90, R91 ;  /* 0x0000005b5a5b7221 */ /* 0x000fe20000000000 */
[----:B--2---:R-:W-:Y:S01]  /*95e0*/  @!P3 FMUL R50, R50, R50 ;  /* 0x000000323232b220 */ /* 0x004fe20000400000 */
[----:B------:R-:W2:Y:S01]  /*95f0*/  MUFU.EX2 R49, R49 ;  /* 0x0000003100317308 */ /* 0x000ea20000000800 */
[----:B------:R-:W-:Y:S01]  /*9600*/  FSETP.GEU.AND P3, PT, R140, -126, PT ;  /* 0xc2fc00008c00780b */ /* 0x000fe20003f6e000 */
[----:B------:R-:W-:Y:S01]  /*9610*/  FADD R94, R91, R94 ;  /* 0x0000005e5b5e7221 */ /* 0x000fe20000000000 */
[----:B------:R-:W-:Y:S01]  /*9620*/  FADD R20, R19, R20 ;  /* 0x0000001413147221 */ /* 0x000fe20000000000 */
[----:B------:R-:W-:Y:S01]  /*9630*/  @!P4 FMUL R141, R141, 0.5 ;  /* 0x3f0000008d8dc820 */ /* 0x000fe20000400000 */
[----:B------:R-:W-:Y:S01]  /*9640*/  MOV R19, 0xc0000010 ;  /* 0xc000001000137802 */ /* 0x000fe20000000f00 */
[----:B------:R-:W-:Y:S01]  /*9650*/  FADD R95, R94, R95 ;  /* 0x0000005f5e5f7221 */ /* 0x000fe20000000000 */
[----:B------:R-:W-:Y:S01]  /*9660*/  FADD R29, R20, R29 ;  /* 0x0000001d141d7221 */ /* 0x000fe20000000000 */
[----:B------:R-:W3:Y:S01]  /*9670*/  MUFU.EX2 R23, R137 ;  /* 0x0000008900177308 */ /* 0x000ee20000000800 */
[----:B-1----:R-:W-:Y:S01]  /*9680*/  @!P6 FMUL R51, R51, R51 ;  /* 0x000000333333e220 */ /* 0x002fe20000400000 */
[----:B------:R-:W-:Y:S01]  /*9690*/  FSETP.GEU.AND P6, PT, R143, -126, PT ;  /* 0xc2fc00008f00780b */ /* 0x000fe20003fce000 */
[----:B------:R-:W-:Y:S01]  /*96a0*/  FADD R98, R95, R98 ;  /* 0x000000625f627221 */ /* 0x000fe20000000000 */
[----:B------:R-:W-:-:S02]  /*96b0*/  WARPGROUP.DEPBAR.LE gsb0, 0x0 ;  /* 0x00008000000079c5 */ /* 0x000fc40000010000 */
[----:B------:R-:W-:Y:S01]  /*96c0*/  F2FP.F16.F32.PACK_AB R24, R44, R43 ;  /* 0x0000002b2c18723e */ /* 0x000fe200000000ff */
[----:B------:R-:W-:Y:S01]  /*96d0*/  @!P3 FMUL R140, R140, 0.5 ;  /* 0x3f0000008c8cb820 */ /* 0x000fe20000400000 */
[----:B------:R-:W-:Y:S01]  /*96e0*/  F2FP.F16.F32.PACK_AB R25, R46, R45 ;  /* 0x0000002d2e19723e */ /* 0x000fe200000000ff */
[----:B--2---:R-:W-:Y:S01]  /*96f0*/  @!P2 FMUL R49, R49, R49 ;  /* 0x000000313131a220 */ /* 0x004fe20000400000 */
[----:B------:R-:W-:Y:S01]  /*9700*/  FSETP.GEU.AND P2, PT, R52, -126, PT ;  /* 0xc2fc00003400780b */ /* 0x000fe20003f4e000 */
[----:B------:R-:W1:Y:S01]  /*9710*/  MUFU.EX2 R53, R140 ;  /* 0x0000008c00357308 */ /* 0x000e620000000800 */
[----:B------:R-:W-:Y:S01]  /*9720*/  F2FP.F16.F32.PACK_AB R26, R48, R47 ;  /* 0x0000002f301a723e */ /* 0x000fe200000000ff */
[----:B------:R-:W-:Y:S01]  /*9730*/  FADD R99, R98, R99 ;  /* 0x0000006362637221 */ /* 0x000fe20000000000 */
[----:B------:R-:W-:Y:S01]  /*9740*/  F2FP.F16.F32.PACK_AB R27, R50, R49 ;  /* 0x00000031321b723e */ /* 0x000fe200000000ff */
[----:B------:R-:W-:Y:S01]  /*9750*/  @!P6 FMUL R143, R143, 0.5 ;  /* 0x3f0000008f8fe820 */ /* 0x000fe20000400000 */
[----:B------:R-:W-:Y:S01]  /*9760*/  FADD R30, R29, R30 ;  /* 0x0000001e1d1e7221 */ /* 0x000fe20000000000 */
[----:B---3--:R-:W-:Y:S01]  /*9770*/  @!P5 FMUL R23, R23, R23 ;  /* 0x000000171717d220 */ /* 0x008fe20000400000 */
[----:B------:R-:W-:Y:S01]  /*9780*/  WARPGROUP.ARRIVE ;  /* 0x00000000000079c5 */ /* 0x000fe20000000000 */
[----:B------:R-:W2:Y:S01]  /*9790*/  MUFU.EX2 R141, R141 ;  /* 0x0000008d008d7308 */ /* 0x000ea20000000800 */
[----:B------:R-:W-:Y:S01]  /*97a0*/  FSETP.GEU.AND P5, PT, R142, -126, PT ;  /* 0xc2fc00008e00780b */ /* 0x000fe20003fae000 */
[----:B------:R-:W-:Y:S01]  /*97b0*/  FADD R102, R99, R102 ;  /* 0x0000006663667221 */ /* 0x000fe20000000000 */
[----:B------:R-:W-:Y:S01]  /*97c0*/  FADD R33, R30, R33 ;  /* 0x000000211e217221 */ /* 0x000fe20000000000 */
[----:B------:R-:W-:Y:S01]  /*97d0*/  @!P2 FMUL R52, R52, 0.5 ;  /* 0x3f0000003434a820 */ /* 0x000fe20000400000 */
[----:B------:R-:W-:Y:S01]  /*97e0*/  HGMMA.64x16x16.F32 R152, R24, gdesc[UR4].tnspB, R152, gsb0 ;  /* 0x4020000418987df0 */ /* 0x000fe20008000898 */
[----:B------:R-:W-:Y:S01]  /*97f0*/  FADD R103, R102, R103 ;  /* 0x0000006766677221 */ /* 0x000fe20000000000 */
[----:B------:R-:W-:Y:S01]  /*9800*/  R2UR UR7, R19 ;  /* 0x00000000130772ca */ /* 0x000fe200000e0000 */
[----:B------:R-:W3:Y:S01]  /*9810*/  MUFU.EX2 R143, R143 ;  /* 0x0000008f008f7308 */ /* 0x000ee20000000800 */
[----:B-1----:R-:W-:Y:S01]  /*9820*/  @!P3 FMUL R53, R53, R53 ;  /* 0x000000353535b220 */ /* 0x002fe20000400000 */
[----:B------:R-:W-:Y:S01]  /*9830*/  FSETP.GEU.AND P3, PT, R145, -126, PT ;  /* 0xc2fc00009100780b */ /* 0x000fe20003f6e000 */
[----:B------:R-:W-:Y:S01]  /*9840*/  FADD R103, R103, R106 ;  /* 0x0000006a67677221 */ /* 0x000fe20000000000 */
[----:B------:R-:W-:-:S02]  /*9850*/  FADD R32, R33, R32 ;  /* 0x0000002021207221 */ /* 0x000fc40000000000 */
[----:B------:R-:W-:Y:S01]  /*9860*/  @!P5 FMUL R142, R142, 0.5 ;  /* 0x3f0000008e8ed820 */ /* 0x000fe20000400000 */
[----:B------:R-:W-:Y:S01]  /*9870*/  FADD R103, R103, R18 ;  /* 0x0000001267677221 */ /* 0x000fe20000000000 */
[----:B------:R-:W1:Y:S01]  /*9880*/  MUFU.EX2 R52, R52 ;  /* 0x0000003400347308 */ /* 0x000e620000000800 */
[----:B--2---:R-:W-:Y:S01]  /*9890*/  @!P4 FMUL R141, R141, R141 ;  /* 0x0000008d8d8dc220 */ /* 0x004fe20000400000 */
[----:B------:R-:W-:Y:S01]  /*98a0*/  FSETP.GEU.AND P4, PT, R146, -126, PT ;  /* 0xc2fc00009200780b */ /* 0x000fe20003f8e000 */
[----:B------:R-:W-:Y:S01]  /*98b0*/  FADD R28, R103, R28 ;  /* 0x0000001c671c7221 */ /* 0x000fe20000000000 */
[----:B------:R-:W-:Y:S01]  /*98c0*/  IADD3 R18, R164, 0x1c0, RZ ;  /* 0x000001c0a4127810 */ /* 0x000fe20007ffe0ff */
[----:B------:R-:W-:Y:S01]  /*98d0*/  FADD R37, R32, R37 ;  /* 0x0000002520257221 */ /* 0x000fe20000000000 */
[----:B------:R-:W-:Y:S01]  /*98e0*/  IADD3 R164, R164, 0x1e0, RZ ;  /* 0x000001e0a4a47810 */ /* 0x000fe20007ffe0ff */
[----:B------:R-:W-:Y:S01]  /*98f0*/  @!P3 FMUL R145, R145, 0.5 ;  /* 0x3f0000009191b820 */ /* 0x000fe20000400000 */
[----:B------:R-:W2:Y:S01]  /*9900*/  MUFU.EX2 R142, R142 ;  /* 0x0000008e008e7308 */ /* 0x000ea20000000800 */
[----:B---3--:R-:W-:Y:S01]  /*9910*/  @!P6 FMUL R143, R143, R143 ;  /* 0x0000008f8f8fe220 */ /* 0x008fe20000400000 */
[----:B------:R-:W-:Y:S01]  /*9920*/  R2UR UR6, R18 ;  /* 0x00000000120672ca */ /* 0x000fe200000e0000 */
[----:B------:R-:W-:Y:S01]  /*9930*/  FADD R28, R28, R21 ;  /* 0x000000151c1c7221 */ /* 0x000fe20000000000 */
[----:B------:R-:W-:Y:S01]  /*9940*/  FSETP.GEU.AND P6, PT, R148, -126, PT ;  /* 0xc2fc00009400780b */ /* 0x000fe20003fce000 */
[----:B------:R-:W-:-:S02]  /*9950*/  FADD R38, R37, R38 ;  /* 0x0000002625267221 */ /* 0x000fc40000000000 */
[----:B------:R-:W-:Y:S01]  /*9960*/  @!P4 FMUL R146, R146, 0.5 ;  /* 0x3f0000009292c820 */ /* 0x000fe20000400000 */
[----:B------:R-:W3:Y:S01]  /*9970*/  MUFU.EX2 R145, R145 ;  /* 0x0000009100917308 */ /* 0x000ee20000000800 */
[----:B-1----:R-:W-:Y:S01]  /*9980*/  @!P2 FMUL R52, R52, R52 ;  /* 0x000000343434a220 */ /* 0x002fe20000400000 */
[----:B------:R-:W-:Y:S01]  /*9990*/  FSETP.GEU.AND P2, PT, R144, -126, PT ;  /* 0xc2fc00009000780b */ /* 0x000fe20003f4e000 */
[----:B------:R-:W-:Y:S01]  /*99a0*/  FADD R31, R28, R31 ;  /* 0x0000001f1c1f7221 */ /* 0x000fe20000000000 */
[----:B------:R-:W-:-:S03]  /*99b0*/  FADD R41, R38, R41 ;  /* 0x0000002926297221 */ /* 0x000fc60000000000 */
[----:B------:R-:W-:Y:S01]  /*99c0*/  FADD R34, R31, R34 ;  /* 0x000000221f227221 */ /* 0x000fe20000000000 */
[----:B------:R-:W1:Y:S01]  /*99d0*/  MUFU.EX2 R146, R146 ;  /* 0x0000009200927308 */ /* 0x000e620000000800 */
[----:B--2---:R-:W-:Y:S01]  /*99e0*/  @!P5 FMUL R142, R142, R142 ;  /* 0x0000008e8e8ed220 */ /* 0x004fe20000400000 */
[----:B------:R-:W-:Y:S01]  /*99f0*/  FSETP.GEU.AND P5, PT, R147, -126, PT ;  /* 0xc2fc00009300780b */ /* 0x000fe20003fae000 */
[----:B------:R-:W-:Y:S01]  /*9a00*/  @!P6 FMUL R148, R148, 0.5 ;  /* 0x3f0000009494e820 */ /* 0x000fe20000400000 */
[----:B------:R-:W-:Y:S01]  /*9a10*/  FADD R35, R34, R35 ;  /* 0x0000002322237221 */ /* 0x000fe20000000000 */
[----:B------:R-:W-:Y:S02]  /*9a20*/  FADD R42, R41, R42 ;  /* 0x0000002a292a7221 */ /* 0x000fe40000000000 */
[----:B------:R-:W-:Y:S01]  /*9a30*/  @!P2 FMUL R144, R144, 0.5 ;  /* 0x3f0000009090a820 */ /* 0x000fe20000400000 */
[----:B------:R-:W-:Y:S02]  /*9a40*/  WARPGROUP.DEPBAR.LE gsb0, 0x0 ;  /* 0x00008000000079c5 */ /* 0x000fe40000010000 */
[----:B------:R-:W-:Y:S01]  /*9a50*/  F2FP.F16.F32.PACK_AB R24, R23, R22 ;  /* 0x000000161718723e */ /* 0x000fe200000000ff */
[----:B------:R-:W2:Y:S01]  /*9a60*/  MUFU.EX2 R55, R144 ;  /* 0x0000009000377308 */ /* 0x000ea20000000800 */
[----:B------:R-:W-:Y:S01]  /*9a70*/  F2FP.F16.F32.PACK_AB R25, R52, R51 ;  /* 0x000000333419723e */ /* 0x000fe200000000ff */
[----:B---3--:R-:W-:Y:S01]  /*9a80*/  @!P3 FMUL R145, R145, R145 ;  /* 0x000000919191b220 */ /* 0x008fe20000400000 */
[----:B------:R-:W-:Y:S01]  /*9a90*/  F2FP.F16.F32.PACK_AB R26, R141, R53 ;  /* 0x000000358d1a723e */ /* 0x000fe200000000ff */
[----:B------:R-:W-:Y:S01]  /*9aa0*/  @!P5 FMUL R147, R147, 0.5 ;  /* 0x3f0000009393d820 */ /* 0x000fe20000400000 */
[----:B------:R-:W-:Y:S01]  /*9ab0*/  F2FP.F16.F32.PACK_AB R27, R143, R142 ;  /* 0x0000008e8f1b723e */ /* 0x000fe200000000ff */
[----:B-1----:R-:W-:Y:S01]  /*9ac0*/  @!P4 FMUL R146, R146, R146 ;  /* 0x000000929292c220 */ /* 0x002fe20000400000 */
[----:B------:R-:W-:Y:S01]  /*9ad0*/  FSETP.GEU.AND P3, PT, R150, -126, PT ;  /* 0xc2fc00009600780b */ /* 0x000fe20003f6e000 */
[----:B------:R-:W1:Y:S01]  /*9ae0*/  MUFU.EX2 R15, R148 ;  /* 0x00000094000f7308 */ /* 0x000e620000000800 */
[----:B------:R-:W-:Y:S01]  /*9af0*/  WARPGROUP.ARRIVE ;  /* 0x00000000000079c5 */ /* 0x000fe20000000000 */
[----:B------:R-:W-:Y:S01]  /*9b00*/  FSETP.GEU.AND P4, PT, R14, -126, PT ;  /* 0xc2fc00000e00780b */ /* 0x000fe20003f8e000 */
[----:B------:R-:W-:Y:S01]  /*9b10*/  FADD R36, R35, R36 ;  /* 0x0000002423247221 */ /* 0x000fe20000000000 */
[----:B------:R-:W-:-:S03]  /*9b20*/  FADD R45, R42, R45 ;  /* 0x0000002d2a2d7221 */ /* 0x000fc60000000000 */
[----:B------:R-:W-:Y:S01]  /*9b30*/  HGMMA.64x16x16.F32 R152, R24, gdesc[UR4].tnspB, R152, gsb0 ;  /* 0x4020000418987df0 */ /* 0x000fe20008000898 */
[----:B------:R-:W3:Y:S01]  /*9b40*/  MUFU.EX2 R147, R147 ;  /* 0x0000009300937308 */ /* 0x000ee20000000800 */
[----:B--2---:R-:W-:Y:S01]  /*9b50*/  @!P2 FMUL R55, R55, R55 ;  /* 0x000000373737a220 */ /* 0x004fe20000400000 */
[----:B------:R-:W-:Y:S01]  /*9b60*/  FSETP.GEU.AND P2, PT, R149, -126, PT ;  /* 0xc2fc00009500780b */ /* 0x000fe20003f4e000 */
[----:B------:R-:W-:Y:S01]  /*9b70*/  FADD R39, R36, R39 ;  /* 0x0000002724277221 */ /* 0x000fe20000000000 */
[----:B------:R-:W-:Y:S01]  /*9b80*/  @!P3 FMUL R150, R150, 0.5 ;  /* 0x3f0000009696b820 */ /* 0x000fe20000400000 */
[----:B------:R-:W-:Y:S01]  /*9b90*/  R2UR UR6, R164 ;  /* 0x00000000a40672ca */ /* 0x000fe200000e0000 */
[----:B------:R-:W-:Y:S01]  /*9ba0*/  FADD R46, R45, R46 ;  /* 0x0000002e2d2e7221 */ /* 0x000fe20000000000 */
[----:B------:R-:W-:Y:S01]  /*9bb0*/  @!P4 FMUL R14, R14, 0.5 ;  /* 0x3f0000000e0ec820 */ /* 0x000fe20000400000 */
[----:B------:R-:W-:Y:S01]  /*9bc0*/  R2UR UR7, R165 ;  /* 0x00000000a50772ca */ /* 0x000fe200000e0000 */
[----:B-1----:R-:W-:Y:S01]  /*9bd0*/  @!P6 FMUL R15, R15, R15 ;  /* 0x0000000f0f0fe220 */ /* 0x002fe20000400000 */
[----:B------:R-:W1:Y:S01]  /*9be0*/  MUFU.EX2 R150, R150 ;  /* 0x0000009600967308 */ /* 0x000e620000000800 */
[----:B------:R-:W-:Y:S01]  /*9bf0*/  FADD R40, R39, R40 ;  /* 0x0000002827287221 */ /* 0x000fe20000000000 */
[----:B------:R-:W-:-:S03]  /*9c00*/  FADD R49, R46, R49 ;  /* 0x000000312e317221 */ /* 0x000fc60000000000 */
[----:B------:R-:W-:Y:S01]  /*9c10*/  @!P2 FMUL R149, R149, 0.5 ;  /* 0x3f0000009595a820 */ /* 0x000fe20000400000 */
[----:B------:R-:W-:Y:S01]  /*9c20*/  FADD R43, R40, R43 ;  /* 0x0000002b282b7221 */ /* 0x000fe20000000000 */
[----:B---3--:R-:W-:Y:S01]  /*9c30*/  @!P5 FMUL R147, R147, R147 ;  /* 0x000000939393d220 */ /* 0x008fe20000400000 */
[----:B------:R-:W2:Y:S01]  /*9c40*/  MUFU.EX2 R14, R14 ;  /* 0x0000000e000e7308 */ /* 0x000ea20000000800 */
[----:B------:R-:W-:Y:S01]  /*9c50*/  FADD R50, R49, R50 ;  /* 0x0000003231327221 */ /* 0x000fe20000000000 */
[----:B------:R-:W-:-:S03]  /*9c60*/  FADD R44, R43, R44 ;  /* 0x0000002c2b2c7221 */ /* 0x000fc60000000000 */
[----:B------:R-:W-:Y:S01]  /*9c70*/  FADD R51, R50, R51 ;  /* 0x0000003332337221 */ /* 0x000fe20000000000 */
[----:B------:R-:W-:Y:S02]  /*9c80*/  FADD R47, R44, R47 ;  /* 0x0000002f2c2f7221 */ /* 0x000fe40000000000 */
[----:B------:R-:W3:Y:S01]  /*9c90*/  MUFU.EX2 R19, R149 ;  /* 0x0000009500137308 */ /* 0x000ee20000000800 */
[----:B-1----:R-:W-:Y:S01]  /*9ca0*/  @!P3 FMUL R150, R150, R150 ;  /* 0x000000969696b220 */ /* 0x002fe20000400000 */
[----:B------:R-:W-:Y:S01]  /*9cb0*/  FADD R47, R47, R48 ;  /* 0x000000302f2f7221 */ /* 0x000fe20000000000 */
[----:B------:R-:W-:-:S03]  /*9cc0*/  FADD R51, R51, R52 ;  /* 0x0000003433337221 */ /* 0x000fc60000000000 */
[----:B------:R-:W-:Y:S01]  /*9cd0*/  FADD R22, R47, R22 ;  /* 0x000000162f167221 */ /* 0x000fe20000000000 */
[----:B------:R-:W-:Y:S01]  /*9ce0*/  FADD R51, R51, R142 ;  /* 0x0000008e33337221 */ /* 0x000fe20000000000 */
[----:B--2---:R-:W-:Y:S02]  /*9cf0*/  @!P4 FMUL R14, R14, R14 ;  /* 0x0000000e0e0ec220 */ /* 0x004fe40000400000 */
[----:B------:R-:W-:Y:S01]  /*9d00*/  FADD R22, R22, R23 ;  /* 0x0000001716167221 */ /* 0x000fe20000000000 */
[----:B------:R-:W-:-:S03]  /*9d10*/  FADD R51, R51, R143 ;  /* 0x0000008f33337221 */ /* 0x000fc60000000000 */
[----:B------:R-:W-:Y:S01]  /*9d20*/  FADD R22, R22, R53 ;  /* 0x0000003516167221 */ /* 0x000fe20000000000 */
[----:B------:R-:W-:Y:S02]  /*9d30*/  WARPGROUP.DEPBAR.LE gsb0, 0x0 ;  /* 0x00008000000079c5 */ /* 0x000fe40000010000 */
[----:B---3--:R-:W-:Y:S01]  /*9d40*/  @!P2 FMUL R19, R19, R19 ;  /* 0x000000131313a220 */ /* 0x008fe20000400000 */
[----:B------:R-:W-:Y:S01]  /*9d50*/  F2FP.F16.F32.PACK_AB R24, R145, R55 ;  /* 0x000000379118723e */ /* 0x000fe200000000ff */
[----:B------:R-:W-:Y:S01]  /*9d60*/  FADD R22, R22, R141 ;  /* 0x0000008d16167221 */ /* 0x000fe20000000000 */
[----:B------:R-:W-:Y:S01]  /*9d70*/  F2FP.F16.F32.PACK_AB R25, R147, R146 ;  /* 0x000000929319723e */ /* 0x000fe200000000ff */
[----:B------:R-:W-:Y:S01]  /*9d80*/  FADD R51, R51, R146 ;  /* 0x0000009233337221 */ /* 0x000fe20000000000 */
[----:B------:R-:W-:Y:S01]  /*9d90*/  F2FP.F16.F32.PACK_AB R26, R19, R15 ;  /* 0x0000000f131a723e */ /* 0x000fe200000000ff */
[----:B------:R-:W-:Y:S01]  /*9da0*/  FADD R22, R22, R55 ;  /* 0x0000003716167221 */ /* 0x000fe20000000000 */
[----:B------:R-:W-:Y:S01]  /*9db0*/  F2FP.F16.F32.PACK_AB R27, R14, R150 ;  /* 0x000000960e1b723e */ /* 0x000fe200000000ff */
[----:B------:R-:W-:Y:S01]  /*9dc0*/  FADD R51, R51, R147 ;  /* 0x0000009333337221 */ /* 0x000fe20000000000 */
[----:B------:R-:W-:Y:S01]  /*9dd0*/  ISETP.NE.AND P2, PT, R11, 0x4, PT ;  /* 0x000000040b00780c */ /* 0x000fe20003f45270 */
[----:B------:R-:W-:Y:S01]  /*9de0*/  FADD R22, R22, R145 ;  /* 0x0000009116167221 */ /* 0x000fe20000000000 */
[----:B------:R-:W-:Y:S01]  /*9df0*/  WARPGROUP.ARRIVE ;  /* 0x00000000000079c5 */ /* 0x000fe20000000000 */
[----:B------:R-:W-:Y:S01]  /*9e00*/  FADD R51, R51, R150 ;  /* 0x0000009633337221 */ /* 0x000fe20000000000 */
[----:B------:R-:W-:Y:S01]  /*9e10*/  SEL R20, R11, RZ, P2 ;  /* 0x000000ff0b147207 */ /* 0x000fe20001000000 */
[----:B------:R-:W-:-:S02]  /*9e20*/  FADD R22, R22, R15 ;  /* 0x0000000f16167221 */ /* 0x000fc40000000000 */
[----:B------:R-:W-:Y:S01]  /*9e30*/  FADD R18, R51, R14 ;  /* 0x0000000e33127221 */ /* 0x000fe20000000000 */
[----:B------:R-:W-:Y:S01]  /*9e40*/  HGMMA.64x16x16.F32 R152, R24, gdesc[UR4].tnspB, R152, gsb0 ;  /* 0x4020000418987df0 */ /* 0x000fe20008000898 */
[----:B------:R-:W-:Y:S01]  /*9e50*/  LEA R11, R20, R13, 0x3 ;  /* 0x0000000d140b7211 */ /* 0x000fe200078e18ff */
[----:B------:R-:W-:-:S03]  /*9e60*/  FADD R19, R22, R19 ;  /* 0x0000001316137221 */ /* 0x000fc60000000000 */
[----:B------:R-:W-:Y:S01]  /*9e70*/  PRMT R11, RZ, 0x654, R11 ;  /* 0x00000654ff0b7816 */ /* 0x000fe2000000000b */
[----:B------:R-:W-:-:S03]  /*9e80*/  WARPGROUP.DEPBAR.LE gsb0, 0x0 ;  /* 0x00008000000079c5 */ /* 0x000fc60000010000 */
[----:B------:R1:W-:Y:S01]  /*9e90*/  SYNCS.ARRIVE.TRANS64.RED.A1T0 RZ, [R11+URZ], RZ ;  /* 0x000000ff0bff79a7 */ /* 0x0003e2000810043f */
[----:B------:R-:W-:Y:S05]  /*9ea0*/  @P1 BRA `(.L_x_32) ;  /* 0x0000000000981947 */ /* 0x000fea0003800000 */
[----:B------:R-:W-:Y:S01]  /*9eb0*/  ISETP.LT.OR P1, PT, R6, 0x1, !P0 ;  /* 0x000000010600780c */ /* 0x000fe20004721670 */
[----:B------:R-:W-:-:S12]  /*9ec0*/  BSSY B0, `(.L_x_33) ;  /* 0x0000023000007945 */ /* 0x000fd80003800000 */
[----:B------:R-:W-:Y:S05]  /*9ed0*/  @P1 BRA `(.L_x_34) ;  /* 0x0000000000841947 */ /* 0x000fea0003800000 */
[----:B-1----:R-:W-:Y:S02]  /*9ee0*/  LEA R11, R4, R2, 0x3 ;  /* 0x00000002040b7211 */ /* 0x002fe400078e18ff */
[----:B------:R-:W-:Y:S02]  /*9ef0*/  SHF.L.U32 R14, R5, 0x1f, RZ ;  /* 0x0000001f050e7819 */ /* 0x000fe400000006ff */
[----:B------:R-:W-:Y:S02]  /*9f00*/  ISETP.NE.AND P2, PT, R17, RZ, PT ;  /* 0x000000ff1100720c */ /* 0x000fe40003f45270 */
[----:B------:R-:W1:Y:S02]  /*9f10*/  SYNCS.PHASECHK.TRANS64.TRYWAIT P1, [R11+URZ+0x8820], R14 ;  /* 0x0088200e0b0075a7 */ /* 0x000e64000802017f */
[----:B-1----:R-:W-:Y:S09]  /*9f20*/  @!P1 BRA `(.L_x_35) ;  /* 0x0000001000d49947 */ /* 0x002ff20003800000 */
.L_x_68:
[----:B------:R-:W-:Y:S05]  /*9f30*/  @P2 BRA `(.L_x_36) ;  /* 0x0000000000142947 */ /* 0x000fea0003800000 */
[----:B------:R-:W-:Y:S02]  /*9f40*/  LOP3.LUT P1, RZ, R16, 0x1f, RZ, 0xc0, !PT ;  /* 0x0000001f10ff7812 */ /* 0x000fe4000782c0ff */
[----:B-1----:R-:W-:-:S04]  /*9f50*/  MOV R14, 0x2000 ;  /* 0x00002000000e7802 */ /* 0x002fc80000000f00 */
[----:B------:R2:W-:Y:S07]  /*9f60*/  SYNCS.ARRIVE.TRANS64 RZ, [R11+URZ+0x8800], R14 ;  /* 0x0088000e0bff79a7 */ /* 0x0005ee000800003f */
[----:B------:R-:W-:Y:S05]  /*9f70*/  @!P1 BRA `(.L_x_36) ;  /* 0x0000000000049947 */ /* 0x000fea0003800000 */
[----:B------:R-:W-:Y:S01]  /*9f80*/  BPT.TRAP 0x1 ;  /* 0x000000040000795c */ /* 0x000fe20000300000 */
.L_x_36:
[----:B-12---:R-:W-:Y:S01]  /*9f90*/  LEA R14, R4, R2, 0xd ;  /* 0x00000002040e7211 */ /* 0x006fe200078e68ff */
        /* <DEDUP_REMOVED lines=8> */
[----:B------:R-:W-:Y:S01]  /*a020*/  UMOV UR12, UR36 ;  /* 0x00000024000c7c82 */ /* 0x000fe20008000000 */
[----:B------:R-:W-:Y:S01]  /*a030*/  UMOV UR13, UR37 ;  /* 0x00000025000d7c82 */ /* 0x000fe20008000000 */
[----:B------:R-:W-:-:S02]  /*a040*/  IADD3 R4, R4, 0x1, RZ ;  /* 0x0000000104047810 */ /* 0x000fc40007ffe0ff */
[----:B------:R-:W-:Y:S02]  /*a050*/  IADD3 R7, R7, 0x1, RZ ;  /* 0x0000000107077810 */ /* 0x000fe40007ffe0ff */
[----:B------:R-:W-:Y:S01]  /*a060*/  USHF.L.U32 UR11, UR11, 0x8, URZ ;  /* 0x000000080b0b7899 */ /* 0x000fe2000800063f */
[C---:B------:R-:W-:Y:S01]  /*a070*/  ISETP.NE.AND P1, PT, R4.reuse, 0x4, PT ;  /* 0x000000040400780c */ /* 0x040fe20003f25270 */
[----:B------:R-:W-:Y:S02]  /*a080*/  UIADD3 UR9, UR9, 0x8800, URZ ;  /* 0x0000880009097890 */ /* 0x000fe4000fffe03f */
[----:B------:R-:W-:Y:S01]  /*a090*/  UIADD3 UR8, UR8, 0x800, URZ ;  /* 0x0000080008087890 */ /* 0x000fe2000fffe03f */
[----:B------:R-:W-:Y:S02]  /*a0a0*/  SEL R14, RZ, 0x1, P1 ;  /* 0x00000001ff0e7807 */ /* 0x000fe40000800000 */
[----:B------:R-:W-:Y:S02]  /*a0b0*/  SEL R4, R4, RZ, P1 ;  /* 0x000000ff04047207 */ /* 0x000fe40000800000 */
[----:B------:R-:W-:-:S04]  /*a0c0*/  LOP3.LUT R5, R5, R14, RZ, 0x3c, !PT ;  /* 0x0000000e05057212 */ /* 0x000fc800078e3cff */
[----:B------:R2:W-:Y:S02]  /*a0d0*/  UTMALDG.4D [UR8], [UR6], desc[UR20] ;  /* 0x00001408060075b4 */ /* 0x0005e40008019000 */
[----:B--2---:R-:W-:Y:S01]  /*a0e0*/  NOP ;  /* 0x0000000000007918 */ /* 0x004fe20000000000 */
.L_x_34:
[----:B------:R-:W-:Y:S05]  /*a0f0*/  BSYNC B0 ;  /* 0x0000000000007941 */ /* 0x000fea0003800000 */
.L_x_33:
[----:B------:R-:W-:-:S07]  /*a100*/  IADD3 R6, R6, -0x1, RZ ;  /* 0xffffffff06067810 */ /* 0x000fce0007ffe0ff */
.L_x_32:
[----:B------:R-:W-:Y:S02]  /*a110*/  ISETP.GT.AND P3, PT, R10, 0x2, PT ;  /* 0x000000020a00780c */ /* 0x000fe40003f64270 */
[----:B------:R-:W-:Y:S02]  /*a120*/  IADD3 R12, R12, 0x1, RZ ;  /* 0x000000010c0c7810 */ /* 0x000fe40007ffe0ff */
[----:B-1----:R-:W-:Y:S02]  /*a130*/  IADD3 R11, R20, 0x1, RZ ;  /* 0x00000001140b7810 */ /* 0x002fe40007ffe0ff */
[----:B------:R-:W-:Y:S02]  /*a140*/  ISETP.NE.AND P1, PT, R12, 0x4, PT ;  /* 0x000000040c00780c */ /* 0x000fe40003f25270 */
[----:B------:R-:W-:Y:S02]  /*a150*/  ISETP.NE.AND P2, PT, R11, 0x4, PT ;  /* 0x000000040b00780c */ /* 0x000fe40003f45270 */
[----:B------:R-:W-:-:S02]  /*a160*/  SEL R14, RZ, 0x1, P1 ;  /* 0x00000001ff0e7807 */ /* 0x000fc40000800000 */
[----:B------:R-:W-:Y:S02]  /*a170*/  IADD3 R10, R10, -0x1, RZ ;  /* 0xffffffff0a0a7810 */ /* 0x000fe40007ffe0ff */
[----:B------:R-:W-:Y:S02]  /*a180*/  LOP3.LUT R3, R3, R14, RZ, 0x3c, !PT ;  /* 0x0000000e03037212 */ /* 0x000fe400078e3cff */
[----:B------:R-:W-:Y:S02]  /*a190*/  MOV R21, R0 ;  /* 0x0000000000157202 */ /* 0x000fe40000000f00 */
[----:B------:R-:W-:Y:S02]  /*a1a0*/  MOV R15, R9 ;  /* 0x00000009000f7202 */ /* 0x000fe40000000f00 */
[----:B------:R-:W-:Y:S02]  /*a1b0*/  SEL R23, R12, RZ, P1 ;  /* 0x000000ff0c177207 */ /* 0x000fe40000800000 */
[----:B------:R-:W-:Y:S01]  /*a1c0*/  SEL R11, R11, RZ, P2 ;  /* 0x000000ff0b0b7207 */ /* 0x000fe20001000000 */
[----:B------:R-:W-:Y:S06]  /*a1d0*/  @P3 BRA `(.L_x_37) ;  /* 0xffffffb000d03947 */ /* 0x000fec000383ffff */
.L_x_24:
[----:B------:R-:W-:Y:S05]  /*a1e0*/  WARPSYNC.ALL ;  /* 0x0000000000007948 */ /* 0x000fea0003800000 */
[----:B------:R-:W2:Y:S01]  /*a1f0*/  SHFL.BFLY PT, R4, R19, 0x1, 0x1f ;  /* 0x0c201f0013047f89 */ /* 0x000ea200000e0000 */
[----:B------:R-:W-:Y:S01]  /*a200*/  BSSY B0, `(.L_x_38) ;  /* 0x0000023000007945 */ /* 0x000fe20003800000 */
[----:B------:R-:W-:Y:S02]  /*a210*/  MOV R11, 0x7f800000 ;  /* 0x7f800000000b7802 */ /* 0x000fe40000000f00 */
[----:B------:R-:W3:Y:S01]  /*a220*/  SHFL.BFLY PT, R3, R18, 0x1, 0x1f ;  /* 0x0c201f0012037f89 */ /* 0x000ee200000e0000 */
[----:B------:R-:W-:-:S02]  /*a230*/  MOV R8, 0x3f800000 ;  /* 0x3f80000000087802 */ /* 0x000fc40000000f00 */
[----:B------:R-:W-:Y:S01]  /*a240*/  MOV R13, 0x7f800000 ;  /* 0x7f800000000d7802 */ /* 0x000fe20000000f00 */
[----:B--2---:R-:W-:Y:S01]  /*a250*/  FADD R4, R4, R19 ;  /* 0x0000001304047221 */ /* 0x004fe20000000000 */
[----:B---3--:R-:W-:-:S04]  /*a260*/  FADD R20, R3, R18 ;  /* 0x0000001203147221 */ /* 0x008fc80000000000 */
[----:B------:R-:W2:Y:S01]  /*a270*/  SHFL.BFLY PT, R5, R4, 0x2, 0x1f ;  /* 0x0c401f0004057f89 */ /* 0x000ea200000e0000 */
[----:B------:R-:W-:-:S03]  /*a280*/  MOV R3, 0x3f800000 ;  /* 0x3f80000000037802 */ /* 0x000fc60000000f00 */
[----:B------:R-:W3:Y:S01]  /*a290*/  SHFL.BFLY PT, R21, R20, 0x2, 0x1f ;  /* 0x0c401f0014157f89 */ /* 0x000ee200000e0000 */
[C---:B--2---:R-:W-:Y:S01]  /*a2a0*/  FSETP.NE.AND P0, PT, R4.reuse, -R5, PT ;  /* 0x800000050400720b */ /* 0x044fe20003f05000 */
[----:B------:R-:W-:Y:S01]  /*a2b0*/  FADD R6, R4, R5 ;  /* 0x0000000504067221 */ /* 0x000fe20000000000 */
[----:B---3--:R-:W-:-:S11]  /*a2c0*/  FADD R7, R20, R21 ;  /* 0x0000001514077221 */ /* 0x008fd60000000000 */
[----:B------:R-:W-:Y:S05]  /*a2d0*/  @!P0 BRA `(.L_x_39) ;  /* 0x0000000000548947 */ /* 0x000fea0003800000 */
[----:B------:R-:W-:Y:S01]  /*a2e0*/  IADD3 R3, R6, 0x1800000, RZ ;  /* 0x0180000006037810 */ /* 0x000fe20007ffe0ff */
[----:B------:R-:W-:Y:S03]  /*a2f0*/  BSSY B1, `(.L_x_40) ;  /* 0x000000c000017945 */ /* 0x000fe60003800000 */
[----:B------:R-:W-:-:S04]  /*a300*/  LOP3.LUT R3, R3, 0x7f800000, RZ, 0xc0, !PT ;  /* 0x7f80000003037812 */ /* 0x000fc800078ec0ff */
[----:B------:R-:W-:-:S13]  /*a310*/  ISETP.GT.U32.AND P0, PT, R3, 0x1ffffff, PT ;  /* 0x01ffffff0300780c */ /* 0x000fda0003f04070 */
[----:B------:R-:W-:Y:S05]  /*a320*/  @P0 BRA `(.L_x_41) ;  /* 0x0000000000100947 */ /* 0x000fea0003800000 */
[----:B------:R-:W-:Y:S02]  /*a330*/  MOV R4, R6 ;  /* 0x0000000600047202 */ /* 0x000fe40000000f00 */
[----:B------:R-:W-:-:S07]  /*a340*/  MOV R18, 0xa360 ;  /* 0x0000a36000127802 */ /* 0x000fce0000000f00 */
[----:B-1----:R-:W-:Y:S05]  /*a350*/  CALL.REL.NOINC `($__internal_0_$__cuda_sm20_rcp_rn_f32_slowpath) ;  /* 0x0000000c00dc7944 */ /* 0x002fea0003c00000 */
[----:B------:R-:W-:Y:S05]  /*a360*/  BRA `(.L_x_42) ;  /* 0x0000000000107947 */ /* 0x000fea0003800000 */
.L_x_41:
[----:B------:R-:W2:Y:S02]  /*a370*/  MUFU.RCP R3, R6 ;  /* 0x0000000600037308 */ /* 0x000ea40000001000 */
[----:B--2---:R-:W-:-:S04]  /*a380*/  FFMA R4, R6, R3, -1 ;  /* 0xbf80000006047423 */ /* 0x004fc80000000003 */
[----:B------:R-:W-:-:S04]  /*a390*/  FADD.FTZ R4, -R4, -RZ ;  /* 0x800000ff04047221 */ /* 0x000fc80000010100 */
[----:B------:R-:W-:-:S07]  /*a3a0*/  FFMA R3, R3, R4, R3 ;  /* 0x0000000403037223 */ /* 0x000fce0000000003 */
.L_x_42:
[----:B------:R-:W-:Y:S05]  /*a3b0*/  BSYNC B1 ;  /* 0x0000000000017941 */ /* 0x000fea0003800000 */
.L_x_40:
[----:B------:R-:W-:Y:S01]  /*a3c0*/  FSETP.GEU.AND P0, PT, |R6|, 1.175494350822287508e-38, PT ;  /* 0x008000000600780b */ /* 0x000fe20003f0e200 */
[----:B------:R-:W-:-:S12]  /*a3d0*/  ULDC UR6, c[0x0][0x600] ;  /* 0x0001800000067ab9 */ /* 0x000fd80000000800 */
[----:B------:R-:W-:-:S04]  /*a3e0*/  @!P0 FMUL R6, R6, 16777216 ;  /* 0x4b80000006068820 */ /* 0x000fc80000400000 */
[----:B------:R-:W2:Y:S02]  /*a3f0*/  MUFU.LG2 R4, R6 ;  /* 0x0000000600047308 */ /* 0x000ea40000000c00 */
[----:B--2---:R-:W-:-:S04]  /*a400*/  @!P0 FADD R4, R4, -24 ;  /* 0xc1c0000004048421 */ /* 0x004fc80000000000 */
[----:B------:R-:W-:-:S04]  /*a410*/  FMUL R13, R4, 0.69314718246459960938 ;  /* 0x3f317218040d7820 */ /* 0x000fc80000400000 */
[----:B------:R-:W-:-:S07]  /*a420*/  FFMA R13, R0, UR6, R13 ;  /* 0x00000006000d7c23 */ /* 0x000fce000800000d */
.L_x_39:
[----:B------:R-:W-:Y:S05]  /*a430*/  BSYNC B0 ;  /* 0x0000000000007941 */ /* 0x000fea0003800000 */
.L_x_38:
[----:B------:R-:W-:Y:S01]  /*a440*/  FSETP.NE.AND P0, PT, R20, -R21, PT ;  /* 0x800000151400720b */ /* 0x000fe20003f05000 */
[----:B------:R-:W-:Y:S01]  /*a450*/  ULDC UR4, c[0x0][0x608] ;  /* 0x0001820000047ab9 */ /* 0x000fe20000000800 */
[----:B------:R-:W-:Y:S01]  /*a460*/  BSSY B0, `(.L_x_43) ;  /* 0x000001d000007945 */ /* 0x000fe20003800000 */
[----:B------:R-:W-:-:S04]  /*a470*/  FMUL R3, R3, UR4 ;  /* 0x0000000403037c20 */ /* 0x000fc80008400000 */
[-C--:B------:R-:W-:Y:S01]  /*a480*/  FMUL R23, R152, R3.reuse ;  /* 0x0000000398177220 */ /* 0x080fe20000400000 */
[-C--:B------:R-:W-:Y:S01]  /*a490*/  FMUL R153, R153, R3.reuse ;  /* 0x0000000399997220 */ /* 0x080fe20000400000 */
[-C--:B------:R-:W-:Y:S01]  /*a4a0*/  FMUL R25, R156, R3.reuse ;  /* 0x000000039c197220 */ /* 0x080fe20000400000 */
[----:B------:R-:W-:-:S03]  /*a4b0*/  FMUL R157, R157, R3 ;  /* 0x000000039d9d7220 */ /* 0x000fc60000400000 */
        /* <DEDUP_REMOVED lines=9> */
[----:B------:R-:W-:Y:S01]  /*a550*/  MOV R8, R3 ;  /* 0x0000000300087202 */ /* 0x000fe20000000f00 */
[----:B------:R-:W-:Y:S06]  /*a560*/  BRA `(.L_x_47) ;  /* 0x0000000000107947 */ /* 0x000fec0003800000 */
.L_x_46:
[----:B------:R-:W2:Y:S02]  /*a570*/  MUFU.RCP R8, R7 ;  /* 0x0000000700087308 */ /* 0x000ea40000001000 */
[----:B--2---:R-:W-:-:S04]  /*a580*/  FFMA R0, R7, R8, -1 ;  /* 0xbf80000007007423 */ /* 0x004fc80000000008 */
[----:B------:R-:W-:-:S04]  /*a590*/  FADD.FTZ R3, -R0, -RZ ;  /* 0x800000ff00037221 */ /* 0x000fc80000010100 */
[----:B------:R-:W-:-:S07]  /*a5a0*/  FFMA R8, R8, R3, R8 ;  /* 0x0000000308087223 */ /* 0x000fce0000000008 */
.L_x_47:
[----:B------:R-:W-:Y:S05]  /*a5b0*/  BSYNC B1 ;  /* 0x0000000000017941 */ /* 0x000fea0003800000 */
.L_x_45:
[----:B------:R-:W-:Y:S01]  /*a5c0*/  FSETP.GEU.AND P0, PT, |R7|, 1.175494350822287508e-38, PT ;  /* 0x008000000700780b */ /* 0x000fe20003f0e200 */
[----:B------:R-:W-:-:S12]  /*a5d0*/  ULDC UR4, c[0x0][0x600] ;  /* 0x0001800000047ab9 */ /* 0x000fd80000000800 */
[----:B------:R-:W-:-:S04]  /*a5e0*/  @!P0 FMUL R7, R7, 16777216 ;  /* 0x4b80000007078820 */ /* 0x000fc80000400000 */
[----:B------:R-:W2:Y:S02]  /*a5f0*/  MUFU.LG2 R0, R7 ;  /* 0x0000000700007308 */ /* 0x000ea40000000c00 */
[----:B--2---:R-:W-:-:S04]  /*a600*/  @!P0 FADD R0, R0, -24 ;  /* 0xc1c0000000008421 */ /* 0x004fc80000000000 */
[----:B------:R-:W-:-:S04]  /*a610*/  FMUL R0, R0, 0.69314718246459960938 ;  /* 0x3f31721800007820 */ /* 0x000fc80000400000 */
[----:B------:R-:W-:-:S07]  /*a620*/  FFMA R11, R9, UR4, R0 ;  /* 0x00000004090b7c23 */ /* 0x000fce0008000000 */
.L_x_44:
[----:B------:R-:W-:Y:S05]  /*a630*/  BSYNC B0 ;  /* 0x0000000000007941 */ /* 0x000fea0003800000 */
.L_x_43:
[C---:B------:R-:W-:Y:S01]  /*a640*/  LOP3.LUT P0, R19, R16.reuse, 0x3, RZ, 0xc0, !PT ;  /* 0x0000000310137812 */ /* 0x040fe2000780c0ff */
[----:B------:R-:W-:Y:S01]  /*a650*/  ULDC UR4, c[0x0][0x608] ;  /* 0x0001820000047ab9 */ /* 0x000fe20000000800 */
[----:B------:R-:W-:Y:S01]  /*a660*/  LOP3.LUT R0, R16, 0x60, RZ, 0xc0, !PT ;  /* 0x0000006010007812 */ /* 0x000fe200078ec0ff */
[----:B------:R-:W-:Y:S01]  /*a670*/  ULDC.64 UR8, c[0x0][0x208] ;  /* 0x0000820000087ab9 */ /* 0x000fe20000000a00 */
[----:B------:R-:W-:Y:S01]  /*a680*/  FMUL R8, R8, UR4 ;  /* 0x0000000408087c20 */ /* 0x000fe20008400000 */
[----:B------:R-:W-:Y:S01]  /*a690*/  BSSY B0, `(.L_x_48) ;  /* 0x0000018000007945 */ /* 0x000fe20003800000 */
[----:B------:R-:W-:-:S07]  /*a6a0*/  SHF.R.U32.HI R18, RZ, 0x5, R0 ;  /* 0x00000005ff127819 */ /* 0x000fce0000011600 */
[----:B------:R-:W-:Y:S05]  /*a6b0*/  @P0 BRA `(.L_x_49) ;  /* 0x0000000000540947 */ /* 0x000fea0003800000 */
[----:B------:R-:W2:Y:S01]  /*a6c0*/  S2UR UR4, SR_CTAID.X ;  /* 0x00000000000479c3 */ /* 0x000ea20000002500 */
[----:B------:R-:W-:Y:S02]  /*a6d0*/  SHF.R.U32.HI R0, RZ, 0x2, R16 ;  /* 0x00000002ff007819 */ /* 0x000fe40000011610 */
[----:B------:R-:W-:Y:S02]  /*a6e0*/  SHF.L.U32 R3, R18, 0x4, RZ ;  /* 0x0000000412037819 */ /* 0x000fe400000006ff */
[----:B------:R-:W-:-:S04]  /*a6f0*/  LOP3.LUT R0, R0, 0x7, RZ, 0xc0, !PT ;  /* 0x0000000700007812 */ /* 0x000fc800078ec0ff */
[----:B------:R-:W-:Y:S01]  /*a700*/  LOP3.LUT R0, R3, 0xfffffff0, R0, 0xe2, !PT ;  /* 0xfffffff003007812 */ /* 0x000fe200078ee200 */
[----:B--2---:R-:W-:-:S03]  /*a710*/  USHF.L.U32 UR6, UR4, 0x6, URZ ;  /* 0x0000000604067899 */ /* 0x004fc6000800063f */
[----:B------:R-:W-:Y:S02]  /*a720*/  ULDC.64 UR4, c[0x0][0x688] ;  /* 0x0001a20000047ab9 */ /* 0x000fe40000000a00 */
[----:B------:R-:W-:Y:S02]  /*a730*/  UIMAD UR4, UR36, UR4, UR6 ;  /* 0x00000004240472a4 */ /* 0x000fe4000f8e0206 */
[----:B------:R-:W-:Y:S02]  /*a740*/  LOP3.LUT R3, R0, UR6, RZ, 0xfc, !PT ;  /* 0x0000000600037c12 */ /* 0x000fe4000f8efcff */
[----:B------:R-:W-:Y:S02]  /*a750*/  UIMAD UR4, UR37, UR5, UR4 ;  /* 0x00000005250472a4 */ /* 0x000fe4000f8e0204 */
[C---:B------:R-:W-:Y:S01]  /*a760*/  IADD3 R4, R3.reuse, 0x8, RZ ;  /* 0x0000000803047810 */ /* 0x040fe20007ffe0ff */
[----:B------:R-:W-:Y:S02]  /*a770*/  ULDC UR5, c[0x0][0x288] ;  /* 0x0000a20000057ab9 */ /* 0x000fe40000000800 */
[----:B------:R-:W-:-:S02]  /*a780*/  ISETP.GE.U32.AND P0, PT, R3, UR5, PT ;  /* 0x0000000503007c0c */ /* 0x000fc4000bf06070 */
[----:B------:R-:W-:Y:S02]  /*a790*/  IADD3 R0, P2, R0, UR4, RZ ;  /* 0x0000000400007c10 */ /* 0x000fe4000ff5e0ff */
[----:B------:R-:W-:Y:S01]  /*a7a0*/  ISETP.GE.U32.AND P1, PT, R4, UR5, PT ;  /* 0x0000000504007c0c */ /* 0x000fe2000bf26070 */
[----:B------:R-:W-:Y:S01]  /*a7b0*/  ULDC.64 UR4, c[0x0][0x680] ;  /* 0x0001a00000047ab9 */ /* 0x000fe20000000a00 */
[----:B------:R-:W-:Y:S02]  /*a7c0*/  IADD3.X R3, RZ, RZ, RZ, P2, !PT ;  /* 0x000000ffff037210 */ /* 0x000fe400017fe4ff */
[----:B------:R-:W-:-:S04]  /*a7d0*/  LEA R4, P2, R0, UR4, 0x2 ;  /* 0x0000000400047c11 */ /* 0x000fc8000f8410ff */
[----:B------:R-:W-:-:S05]  /*a7e0*/  LEA.HI.X R5, R0, UR5, R3, 0x2, P2 ;  /* 0x0000000500057c11 */ /* 0x000fca00090f1403 */
[----:B------:R2:W-:Y:S04]  /*a7f0*/  @!P0 STG.E desc[UR8][R4.64], R13 ;  /* 0x0000000d04008986 */ /* 0x0005e8000c101908 */
[----:B------:R2:W-:Y:S02]  /*a800*/  @!P1 STG.E desc[UR8][R4.64+0x20], R11 ;  /* 0x0000200b04009986 */ /* 0x0005e4000c101908 */
.L_x_49:
[----:B------:R-:W-:Y:S05]  /*a810*/  BSYNC B0 ;  /* 0x0000000000007941 */ /* 0x000fea0003800000 */
.L_x_48:
[----:B------:R-:W-:Y:S01]  /*a820*/  ULDC.64 UR4, c[0x0][0x730] ;  /* 0x0001cc0000047ab9 */ /* 0x000fe20000000a00 */
[-C--:B------:R-:W-:Y:S01]  /*a830*/  FMUL R27, R154, R8.reuse ;  /* 0x000000089a1b7220 */ /* 0x080fe20000400000 */
[----:B------:R-:W-:Y:S01]  /*a840*/  ISETP.NE.U32.AND P0, PT, RZ, UR4, PT ;  /* 0x00000004ff007c0c */ /* 0x000fe2000bf05070 */
[-C--:B------:R-:W-:Y:S01]  /*a850*/  FMUL R155, R155, R8.reuse ;  /* 0x000000089b9b7220 */ /* 0x080fe20000400000 */
[-C--:B------:R-:W-:Y:S01]  /*a860*/  FMUL R29, R158, R8.reuse ;  /* 0x000000089e1d7220 */ /* 0x080fe20000400000 */
[----:B------:R-:W-:Y:S01]  /*a870*/  FMUL R159, R159, R8 ;  /* 0x000000089f9f7220 */ /* 0x000fe20000400000 */
[----:B------:R-:W-:-:S13]  /*a880*/  ISETP.NE.AND.EX P0, PT, RZ, UR5, PT, P0 ;  /* 0x00000005ff007c0c */ /* 0x000fda000bf05300 */
[----:B------:R-:W-:Y:S05]  /*a890*/  @P0 BRA `(.L_x_50) ;  /* 0x0000000000200947 */ /* 0x000fea0003800000 */
[----:B------:R-:W-:Y:S02]  /*a8a0*/  ULDC.64 UR4, c[0x0][0x728] ;  /* 0x0001ca0000047ab9 */ /* 0x000fe40000000a00 */
[----:B------:R-:W-:-:S04]  /*a8b0*/  ISETP.NE.U32.AND P0, PT, RZ, UR4, PT ;  /* 0x00000004ff007c0c */ /* 0x000fc8000bf05070 */
[----:B------:R-:W-:-:S13]  /*a8c0*/  ISETP.NE.AND.EX P0, PT, RZ, UR5, PT, P0 ;  /* 0x00000005ff007c0c */ /* 0x000fda000bf05300 */
[----:B------:R-:W-:Y:S05]  /*a8d0*/  @!P0 BRA `(.L_x_51) ;  /* 0x00000000000c8947 */ /* 0x000fea0003800000 */
[----:B--2---:R-:W2:Y:S02]  /*a8e0*/  LDC.64 R4, c[0x0][0x728] ;  /* 0x0001ca00ff047b82 */ /* 0x004ea40000000a00 */
[----:B--2---:R3:W5:Y:S01]  /*a8f0*/  LDG.E R4, desc[UR8][R4.64] ;  /* 0x0000000804047981 */ /* 0x004762000c1e1900 */
[----:B------:R-:W-:Y:S05]  /*a900*/  BRA `(.L_x_50) ;  /* 0x0000000000047947 */ /* 0x000fea0003800000 */
.L_x_51:
[----:B--2---:R-:W4:Y:S02]  /*a910*/  LDC R4, c[0x0][0x720] ;  /* 0x0001c800ff047b82 */ /* 0x004f240000000800 */
.L_x_50:
[----:B------:R-:W-:Y:S02]  /*a920*/  MOV R0, RZ ;  /* 0x000000ff00007202 */ /* 0x000fe40000000f00 */
[----:B----45:R-:W-:Y:S02]  /*a930*/  MOV R22, R4 ;  /* 0x0000000400167202 */ /* 0x030fe40000000f00 */
[----:B------:R-:W-:-:S13]  /*a940*/  LOP3.LUT P0, RZ, R0, 0x9f, RZ, 0xc0, !PT ;  /* 0x0000009f00ff7812 */ /* 0x000fda000780c0ff */
[----:B------:R-:W-:Y:S05]  /*a950*/  @!P0 BRA `(.L_x_52) ;  /* 0x0000000000408947 */ /* 0x000fea0003800000 */
[----:B------:R-:W-:Y:S01]  /*a960*/  MOV R0, 0x0 ;  /* 0x0000000000007802 */ /* 0x000fe20000000f00 */
[----:B------:R-:W-:Y:S01]  /*a970*/  ULDC.64 UR4, c[0x4][0x68] ;  /* 0x01001a0000047ab9 */ /* 0x000fe20000000a00 */
[----:B------:R-:W-:Y:S01]  /*a980*/  ULDC.64 UR6, c[0x4][0x8] ;  /* 0x0100020000067ab9 */ /* 0x000fe20000000a00 */
[----:B--2---:R-:W-:Y:S01]  /*a990*/  MOV R4, UR4 ;  /* 0x0000000400047c02 */ /* 0x004fe20008000f00 */
[----:B-1----:R1:W2:Y:S01]  /*a9a0*/  LDC.64 R14, c[0x4][R0] ;  /* 0x01000000000e7b82 */ /* 0x0022a20000000a00 */
[----:B---3--:R-:W-:Y:S01]  /*a9b0*/  MOV R5, UR5 ;  /* 0x0000000500057c02 */ /* 0x008fe20008000f00 */
[----:B------:R-:W-:Y:S01]  /*a9c0*/  ULDC.64 UR4, c[0x4][0x70] ;  /* 0x01001c0000047ab9 */ /* 0x000fe20000000a00 */
[----:B------:R-:W-:Y:S02]  /*a9d0*/  MOV R10, UR6 ;  /* 0x00000006000a7c02 */ /* 0x000fe40008000f00 */
[----:B------:R-:W-:Y:S02]  /*a9e0*/  MOV R6, UR4 ;  /* 0x0000000400067c02 */ /* 0x000fe40008000f00 */
[----:B------:R-:W-:-:S02]  /*a9f0*/  MOV R7, UR5 ;  /* 0x0000000500077c02 */ /* 0x000fc40008000f00 */
[----:B------:R-:W-:Y:S02]  /*aa00*/  MOV R11, UR7 ;  /* 0x00000007000b7c02 */ /* 0x000fe40008000f00 */
[----:B------:R-:W-:Y:S02]  /*aa10*/  MOV R8, 0x70 ;  /* 0x0000007000087802 */ /* 0x000fe40000000f00 */
[----:B------:R-:W-:Y:S02]  /*aa20*/  MOV R12, 0x1 ;  /* 0x00000001000c7802 */ /* 0x000fe40000000f00 */
[----:B-1----:R-:W-:-:S07]  /*aa30*/  MOV R13, RZ ;  /* 0x000000ff000d7202 */ /* 0x002fce0000000f00 */
[----:B------:R-:W-:-:S07]  /*aa40*/  LEPC R20, `(.L_x_52) ;  /* 0x000000001014794e */ /* 0x000fce0000000000 */
[----:B--2---:R-:W-:Y:S05]  /*aa50*/  CALL.ABS.NOINC R14 ;  /* 0x000000000e007343 */ /* 0x004fea0003c00000 */
.L_x_52:
        /* <DEDUP_REMOVED lines=18> */
.L_x_53:
[----:B------:R-:W-:Y:S01]  /*ab80*/  ULDC.64 UR4, c[0x0][0x730] ;  /* 0x0001cc0000047ab9 */ /* 0x000fe20000000a00 */
[----:B------:R-:W-:Y:S02]  /*ab90*/  IADD3 R17, R17, 0x1f, RZ ;  /* 0x0000001f11117810 */ /* 0x000fe40007ffe0ff */
[----:B------:R-:W-:Y:S02]  /*aba0*/  ISETP.NE.U32.AND P0, PT, RZ, UR4, PT ;  /* 0x00000004ff007c0c */ /* 0x000fe4000bf05070 */
[----:B------:R-:W-:Y:S02]  /*abb0*/  SHF.L.U32 R0, R16, 0x4, RZ ;  /* 0x0000000410007819 */ /* 0x000fe400000006ff */
[----:B------:R-:W-:Y:S02]  /*abc0*/  ISETP.NE.AND.EX P0, PT, RZ, UR5, PT, P0 ;  /* 0x00000005ff007c0c */ /* 0x000fe4000bf05300 */
[----:B--2---:R-:W-:Y:S02]  /*abd0*/  SHF.R.U32.HI R4, RZ, 0x1, R16 ;  /* 0x00000001ff047819 */ /* 0x004fe40000011610 */
[----:B------:R-:W-:-:S02]  /*abe0*/  LOP3.LUT R3, R0, 0x40, RZ, 0xc0, !PT ;  /* 0x0000004000037812 */ /* 0x000fc400078ec0ff */
[----:B------:R-:W-:Y:S02]  /*abf0*/  LEA R19, R18, R19, 0x4 ;  /* 0x0000001312137211 */ /* 0x000fe400078e20ff */
[----:B------:R-:W-:Y:S02]  /*ac00*/  LOP3.LUT R3, R3, 0x8, R4, 0xf8, !PT ;  /* 0x0000000803037812 */ /* 0x000fe400078ef804 */
[----:B------:R-:W-:Y:S02]  /*ac10*/  LOP3.LUT R0, R0, 0x80, RZ, 0xc0, !PT ;  /* 0x0000008000007812 */ /* 0x000fe400078ec0ff */
[----:B------:R-:W-:Y:S01]  /*ac20*/  SHF.L.U32 R16, R16, 0x1, RZ ;  /* 0x0000000110107819 */ /* 0x000fe200000006ff */
[----:B------:R-:W2:Y:S01]  /*ac30*/  @P0 LDC R22, c[0x0][0x720] ;  /* 0x0001c800ff160b82 */ /* 0x000ea20000000800 */
[----:B------:R-:W-:Y:S02]  /*ac40*/  ISETP.GT.U32.AND P0, PT, R17, 0x3e, PT ;  /* 0x0000003e1100780c */ /* 0x000fe40003f04070 */
[----:B------:R-:W-:-:S02]  /*ac50*/  LEA R0, R19, R0, 0x4 ;  /* 0x0000000013007211 */ /* 0x000fc400078e20ff */
[----:B------:R-:W-:-:S04]  /*ac60*/  LOP3.LUT R3, R3, 0x8, R16, 0x78, !PT ;  /* 0x0000000803037812 */ /* 0x000fc800078e7810 */
[----:B------:R-:W-:Y:S01]  /*ac70*/  IADD3 R3, R3, R0, RZ ;  /* 0x0000000003037210 */ /* 0x000fe20007ffe0ff */
[-C--:B--2---:R-:W-:Y:S01]  /*ac80*/  FMUL R4, R23, R22.reuse ;  /* 0x0000001617047220 */ /* 0x084fe20000400000 */
[-C--:B---3--:R-:W-:Y:S01]  /*ac90*/  FMUL R5, R153, R22.reuse ;  /* 0x0000001699057220 */ /* 0x088fe20000400000 */
[-C--:B------:R-:W-:Y:S01]  /*aca0*/  FMUL R6, R27, R22.reuse ;  /* 0x000000161b067220 */ /* 0x080fe20000400000 */
[-C--:B------:R-:W-:Y:S01]  /*acb0*/  FMUL R7, R155, R22.reuse ;  /* 0x000000169b077220 */ /* 0x080fe20000400000 */
[-C--:B------:R-:W-:Y:S01]  /*acc0*/  FMUL R8, R25, R22.reuse ;  /* 0x0000001619087220 */ /* 0x080fe20000400000 */
[-C--:B------:R-:W-:Y:S01]  /*acd0*/  FMUL R9, R157, R22.reuse ;  /* 0x000000169d097220 */ /* 0x080fe20000400000 */
[-C--:B------:R-:W-:Y:S01]  /*ace0*/  FMUL R10, R29, R22.reuse ;  /* 0x000000161d0a7220 */ /* 0x080fe20000400000 */
[----:B------:R-:W-:Y:S01]  /*acf0*/  FMUL R11, R159, R22 ;  /* 0x000000169f0b7220 */ /* 0x000fe20000400000 */
[----:B------:R-:W-:Y:S02]  /*ad00*/  F2FP.F16.F32.PACK_AB R4, R5, R4 ;  /* 0x000000040504723e */ /* 0x000fe400000000ff */
[----:B------:R-:W-:-:S02]  /*ad10*/  F2FP.F16.F32.PACK_AB R5, R7, R6 ;  /* 0x000000060705723e */ /* 0x000fc400000000ff */
[----:B------:R-:W-:Y:S02]  /*ad20*/  F2FP.F16.F32.PACK_AB R6, R9, R8 ;  /* 0x000000080906723e */ /* 0x000fe400000000ff */
[----:B------:R-:W-:Y:S01]  /*ad30*/  F2FP.F16.F32.PACK_AB R7, R11, R10 ;  /* 0x0000000a0b07723e */ /* 0x000fe200000000ff */
[----:B------:R-:W-:Y:S06]  /*ad40*/  @P0 BRA `(.L_x_54) ;  /* 0x0000000000040947 */ /* 0x000fec0003800000 */
[----:B------:R-:W-:-:S04]  /*ad50*/  DEPBAR.LE SB0, 0x0 ;  /* 0x000080000000791a */ /* 0x000fc80000000000 */
.L_x_54:
[----:B------:R-:W-:Y:S05]  /*ad60*/  WARPSYNC.ALL ;  /* 0x0000000000007948 */ /* 0x000fea0003800000 */
[----:B------:R-:W-:Y:S01]  /*ad70*/  BAR.SYNC.DEFER_BLOCKING 0x1, 0x80 ;  /* 0x0042000000007b1d */ /* 0x000fe20000010000 */
[----:B------:R-:W-:-:S05]  /*ad80*/  LEA R3, R3, R2, 0x1 ;  /* 0x0000000203037211 */ /* 0x000fca00078e08ff */
[----:B------:R-:W-:Y:S01]  /*ad90*/  BSSY B0, `(.L_x_55) ;  /* 0x0000015000007945 */ /* 0x000fe20003800000 */
[----:B------:R2:W-:Y:S01]  /*ada0*/  STSM.16.M88.4 [R3], R4 ;  /* 0x0000000403007844 */ /* 0x0005e20000000200 */
[----:B------:R-:W-:Y:S01]  /*adb0*/  @!PT LDS RZ, [RZ] ;  /* 0x00000000fffff984 */ /* 0x000fe20000000800 */
[----:B------:R-:W-:Y:S01]  /*adc0*/  @!PT LDS RZ, [RZ] ;  /* 0x00000000fffff984 */ /* 0x000fe20000000800 */
[----:B------:R-:W-:Y:S01]  /*add0*/  @!PT LDS RZ, [RZ] ;  /* 0x00000000fffff984 */ /* 0x000fe20000000800 */
[----:B------:R-:W-:Y:S01]  /*ade0*/  @!PT LDS RZ, [RZ] ;  /* 0x00000000fffff984 */ /* 0x000fe20000000800 */
[----:B------:R3:W-:Y:S06]  /*adf0*/  MEMBAR.ALL.CTA ;  /* 0x0000000000007992 */ /* 0x0007ec0000008000 */
[----:B---3--:R-:W3:Y:S02]  /*ae00*/  FENCE.VIEW.ASYNC.S ;  /* 0x00000000000073c6 */ /* 0x008ee40000000000 */
[----:B---3--:R-:W-:Y:S06]  /*ae10*/  BAR.SYNC.DEFER_BLOCKING 0x1, 0x80 ;  /* 0x0042000000007b1d */ /* 0x008fec0000010000 */
[----:B------:R-:W-:Y:S05]  /*ae20*/  @P0 BRA `(.L_x_56) ;  /* 0x00000000002c0947 */ /* 0x000fea0003800000 */
[----:B------:R-:W3:Y:S01]  /*ae30*/  S2UR UR10, SR_CTAID.X ;  /* 0x00000000000a79c3 */ /* 0x000ee20000002500 */
[----:B------:R-:W-:Y:S01]  /*ae40*/  ULDC.64 UR4, c[0x0][0x198] ;  /* 0x0000660000047ab9 */ /* 0x000fe20000000a00 */
[----:B------:R-:W-:Y:S01]  /*ae50*/  R2UR UR8, R2 ;  /* 0x00000000020872ca */ /* 0x000fe200000e0000 */
[----:B------:R-:W-:Y:S01]  /*ae60*/  UIADD3 UR4, UP0, UR4, 0x670, URZ ;  /* 0x0000067004047890 */ /* 0x000fe2000ff1e03f */
[----:B------:R-:W-:Y:S01]  /*ae70*/  UMOV UR9, URZ ;  /* 0x0000003f00097c82 */ /* 0x000fe20008000000 */
[----:B------:R-:W-:Y:S02]  /*ae80*/  UMOV UR11, UR36 ;  /* 0x00000024000b7c82 */ /* 0x000fe40008000000 */
[----:B------:R-:W-:Y:S01]  /*ae90*/  UIADD3.X UR5, URZ, UR5, URZ, UP0, !UPT ;  /* 0x000000053f057290 */ /* 0x000fe200087fe43f */
[----:B------:R-:W-:Y:S01]  /*aea0*/  UMOV UR12, UR37 ;  /* 0x00000025000c7c82 */ /* 0x000fe20008000000 */
[----:B---3--:R-:W-:-:S09]  /*aeb0*/  USHF.L.U32 UR10, UR10, 0x6, URZ ;  /* 0x000000060a0a7899 */ /* 0x008fd2000800063f */
[----:B------:R3:W-:Y:S02]  /*aec0*/  UTMASTG.4D [UR8], [UR4] ;  /* 0x00000008040073b5 */ /* 0x0007e40008018000 */
[----:B---3--:R0:W-:Y:S02]  /*aed0*/  UTMACMDFLUSH ;  /* 0x00000000000079b7 */ /* 0x0081e40000000000 */
.L_x_56:
[----:B------:R-:W-:Y:S05]  /*aee0*/  BSYNC B0 ;  /* 0x0000000000007941 */ /* 0x000fea0003800000 */
.L_x_55:
[----:B------:R-:W-:-:S04]  /*aef0*/  DEPBAR.LE SB0, 0x0 ;  /* 0x000080000000791a */ /* 0x000fc80000000000 */
[----:B------:R-:W-:Y:S05]  /*af00*/  EXIT ;  /* 0x000000000000794d */ /* 0x000fea0003800000 */
.L_x_7:
[----:B-1----:R1:W2:Y:S02]  /*af10*/  SYNCS.PHASECHK.TRANS64.TRYWAIT P2, [R3+URZ+0x8848], R0 ;  /* 0x00884800030075a7 */ /* 0x0022a4000804017f */
[----:B--2---:R-:W-:Y:S05]  /*af20*/  @!P2 NANOSLEEP.SYNCS 0x989680 ;  /* 0x009896800000a95d */ /* 0x004fea0003900000 */
[----:B------:R-:W2:Y:S02]  /*af30*/  @!P2 SYNCS.PHASECHK.TRANS64 P2, [R3+URZ+0x8848], R0 ;  /* 0x008848000300a5a7 */ /* 0x000ea4000804007f */
[----:B--2---:R-:W-:Y:S05]  /*af40*/  @!P2 BRA `(.L_x_7) ;  /* 0xfffffffc00f0a947 */ /* 0x004fea000383ffff */
[----:B------:R-:W-:Y:S05]  /*af50*/  BRA `(.L_x_57) ;  /* 0xffffff5400c87947 */ /* 0x000fea000383ffff */
.L_x_12:
[----:B-1----:R1:W2:Y:S02]  /*af60*/  SYNCS.PHASECHK.TRANS64.TRYWAIT P1, [R3+URZ+0x8820], R0 ;  /* 0x00882000030075a7 */ /* 0x0022a4000802017f */
[----:B--2---:R-:W-:Y:S05]  /*af70*/  @!P1 NANOSLEEP.SYNCS 0x989680 ;  /* 0x009896800000995d */ /* 0x004fea0003900000 */
[----:B------:R-:W2:Y:S02]  /*af80*/  @!P1 SYNCS.PHASECHK.TRANS64 P1, [R3+URZ+0x8820], R0 ;  /* 0x00882000030095a7 */ /* 0x000ea4000802007f */
[----:B--2---:R-:W-:Y:S05]  /*af90*/  @!P1 BRA `(.L_x_12) ;  /* 0xfffffffc00f09947 */ /* 0x004fea000383ffff */
[----:B------:R-:W-:Y:S05]  /*afa0*/  BRA `(.L_x_58) ;  /* 0xffffff5800647947 */ /* 0x000fea000383ffff */
.L_x_14:
[----:B-1----:R1:W2:Y:S02]  /*afb0*/  SYNCS.PHASECHK.TRANS64.TRYWAIT P1, [R0+URZ+0x8820], R3 ;  /* 0x00882003000075a7 */ /* 0x0022a4000802017f */
[----:B--2---:R-:W-:Y:S05]  /*afc0*/  @!P1 NANOSLEEP.SYNCS 0x989680 ;  /* 0x009896800000995d */ /* 0x004fea0003900000 */
[----:B------:R-:W2:Y:S02]  /*afd0*/  @!P1 SYNCS.PHASECHK.TRANS64 P1, [R0+URZ+0x8820], R3 ;  /* 0x00882003000095a7 */ /* 0x000ea4000802007f */
[----:B--2---:R-:W-:Y:S05]  /*afe0*/  @!P1 BRA `(.L_x_14) ;  /* 0xfffffffc00f09947 */ /* 0x004fea000383ffff */
[----:B------:R-:W-:Y:S05]  /*aff0*/  BRA `(.L_x_59) ;  /* 0xffffff5800bc7947 */ /* 0x000fea000383ffff */
.L_x_17:
[----:B-1----:R1:W2:Y:S02]  /*b000*/  SYNCS.PHASECHK.TRANS64.TRYWAIT P1, [R0+URZ+0x8820], R5 ;  /* 0x00882005000075a7 */ /* 0x0022a4000802017f */
[----:B--2---:R-:W-:Y:S05]  /*b010*/  @!P1 NANOSLEEP.SYNCS 0x989680 ;  /* 0x009896800000995d */ /* 0x004fea0003900000 */
[----:B------:R-:W2:Y:S02]  /*b020*/  @!P1 SYNCS.PHASECHK.TRANS64 P1, [R0+URZ+0x8820], R5 ;  /* 0x00882005000095a7 */ /* 0x000ea4000802007f */
[----:B--2---:R-:W-:Y:S05]  /*b030*/  @!P1 BRA `(.L_x_17) ;  /* 0xfffffffc00f09947 */ /* 0x004fea000383ffff */
[----:B------:R-:W-:Y:S05]  /*b040*/  BRA `(.L_x_60) ;  /* 0xffffff5c00307947 */ /* 0x000fea000383ffff */
.L_x_19:
[----:B-1----:R1:W2:Y:S02]  /*b050*/  SYNCS.PHASECHK.TRANS64.TRYWAIT P1, [R9+URZ+0x8820], R0 ;  /* 0x00882000090075a7 */ /* 0x0022a4000802017f */
[----:B--2---:R-:W-:Y:S05]  /*b060*/  @!P1 NANOSLEEP.SYNCS 0x989680 ;  /* 0x009896800000995d */ /* 0x004fea0003900000 */
[----:B------:R-:W2:Y:S02]  /*b070*/  @!P1 SYNCS.PHASECHK.TRANS64 P1, [R9+URZ+0x8820], R0 ;  /* 0x00882000090095a7 */ /* 0x000ea4000802007f */
[----:B--2---:R-:W-:Y:S05]  /*b080*/  @!P1 BRA `(.L_x_19) ;  /* 0xfffffffc00f09947 */ /* 0x004fea000383ffff */
[----:B------:R-:W-:Y:S05]  /*b090*/  BRA `(.L_x_61) ;  /* 0xffffff5c00a07947 */ /* 0x000fea000383ffff */
.L_x_21:
[----:B-1----:R1:W2:Y:S02]  /*b0a0*/  SYNCS.PHASECHK.TRANS64.TRYWAIT P1, [R2+URZ+0x8840], R152 ;  /* 0x00884098020075a7 */ /* 0x0022a4000802017f */
[----:B--2---:R-:W-:Y:S05]  /*b0b0*/  @!P1 NANOSLEEP.SYNCS 0x989680 ;  /* 0x009896800000995d */ /* 0x004fea0003900000 */
[----:B------:R-:W2:Y:S02]  /*b0c0*/  @!P1 SYNCS.PHASECHK.TRANS64 P1, [R2+URZ+0x8840], R152 ;  /* 0x00884098020095a7 */ /* 0x000ea4000802007f */
[----:B--2---:R-:W-:Y:S05]  /*b0d0*/  @!P1 BRA `(.L_x_21) ;  /* 0xfffffffc00f09947 */ /* 0x004fea000383ffff */
[----:B------:R-:W-:Y:S05]  /*b0e0*/  BRA `(.L_x_62) ;  /* 0xffffff6000187947 */ /* 0x000fea000383ffff */
.L_x_22:
[----:B--2---:R2:W3:Y:S02]  /*b0f0*/  SYNCS.PHASECHK.TRANS64.TRYWAIT P1, [R2+URZ+0x8800], R152 ;  /* 0x00880098020075a7 */ /* 0x0044e4000802017f */
[----:B---3--:R-:W-:Y:S05]  /*b100*/  @!P1 NANOSLEEP.SYNCS 0x989680 ;  /* 0x009896800000995d */ /* 0x008fea0003900000 */
[----:B------:R-:W3:Y:S02]  /*b110*/  @!P1 SYNCS.PHASECHK.TRANS64 P1, [R2+URZ+0x8800], R152 ;  /* 0x00880098020095a7 */ /* 0x000ee4000802007f */
[----:B---3--:R-:W-:Y:S05]  /*b120*/  @!P1 BRA `(.L_x_22) ;  /* 0xfffffffc00f09947 */ /* 0x008fea000383ffff */
[----:B------:R-:W-:Y:S05]  /*b130*/  BRA `(.L_x_63) ;  /* 0xffffff6000107947 */ /* 0x000fea000383ffff */
.L_x_23:
[----:B-1----:R1:W3:Y:S02]  /*b140*/  SYNCS.PHASECHK.TRANS64.TRYWAIT P6, [R2+URZ+0x8808], R152 ;  /* 0x00880898020075a7 */ /* 0x0022e400080c017f */
[----:B---3--:R-:W-:Y:S05]  /*b150*/  @!P6 NANOSLEEP.SYNCS 0x989680 ;  /* 0x009896800000e95d */ /* 0x008fea0003900000 */
[----:B------:R-:W3:Y:S02]  /*b160*/  @!P6 SYNCS.PHASECHK.TRANS64 P6, [R2+URZ+0x8808], R152 ;  /* 0x008808980200e5a7 */ /* 0x000ee400080c007f */
[----:B---3--:R-:W-:Y:S05]  /*b170*/  @!P6 BRA `(.L_x_23) ;  /* 0xfffffffc00f0e947 */ /* 0x008fea000383ffff */
[----:B------:R-:W-:Y:S05]  /*b180*/  BRA `(.L_x_64) ;  /* 0xffffff7c005c7947 */ /* 0x000fea000383ffff */
.L_x_25:
[----:B--2---:R2:W3:Y:S02]  /*b190*/  SYNCS.PHASECHK.TRANS64.TRYWAIT P1, [R9+URZ+0x8800], R0 ;  /* 0x00880000090075a7 */ /* 0x0044e4000802017f */
[----:B---3--:R-:W-:Y:S05]  /*b1a0*/  @!P1 NANOSLEEP.SYNCS 0x989680 ;  /* 0x009896800000995d */ /* 0x008fea0003900000 */
[----:B------:R-:W3:Y:S02]  /*b1b0*/  @!P1 SYNCS.PHASECHK.TRANS64 P1, [R9+URZ+0x8800], R0 ;  /* 0x00880000090095a7 */ /* 0x000ee4000802007f */
[----:B---3--:R-:W-:Y:S05]  /*b1c0*/  @!P1 BRA `(.L_x_25) ;  /* 0xfffffffc00f09947 */ /* 0x008fea000383ffff */
[----:B------:R-:W-:Y:S05]  /*b1d0*/  BRA `(.L_x_65) ;  /* 0xffffffa000e47947 */ /* 0x000fea000383ffff */
.L_x_28:
[----:B--2---:R2:W3:Y:S02]  /*b1e0*/  SYNCS.PHASECHK.TRANS64.TRYWAIT P2, [R0+URZ+0x8820], R9 ;  /* 0x00882009000075a7 */ /* 0x0044e4000804017f */
[----:B---3--:R-:W-:Y:S05]  /*b1f0*/  @!P2 NANOSLEEP.SYNCS 0x989680 ;  /* 0x009896800000a95d */ /* 0x008fea0003900000 */
[----:B------:R-:W3:Y:S02]  /*b200*/  @!P2 SYNCS.PHASECHK.TRANS64 P2, [R0+URZ+0x8820], R9 ;  /* 0x008820090000a5a7 */ /* 0x000ee4000804007f */
[----:B---3--:R-:W-:Y:S05]  /*b210*/  @!P2 BRA `(.L_x_28) ;  /* 0xfffffffc00f0a947 */ /* 0x008fea000383ffff */
[----:B------:R-:W-:Y:S05]  /*b220*/  BRA `(.L_x_66) ;  /* 0xffffffa400147947 */ /* 0x000fea000383ffff */
.L_x_31:
[----:B----4-:R4:W1:Y:S02]  /*b230*/  SYNCS.PHASECHK.TRANS64.TRYWAIT P4, [R23+URZ+0x8800], R162 ;  /* 0x008800a2170075a7 */ /* 0x010864000808017f */
[----:B-1----:R-:W-:Y:S05]  /*b240*/  @!P4 NANOSLEEP.SYNCS 0x989680 ;  /* 0x009896800000c95d */ /* 0x002fea0003900000 */
[----:B------:R-:W1:Y:S02]  /*b250*/  @!P4 SYNCS.PHASECHK.TRANS64 P4, [R23+URZ+0x8800], R162 ;  /* 0x008800a21700c5a7 */ /* 0x000e64000808007f */
[----:B-1----:R-:W-:Y:S05]  /*b260*/  @!P4 BRA `(.L_x_31) ;  /* 0xfffffffc00f0c947 */ /* 0x002fea000383ffff */
[----:B------:R-:W-:Y:S05]  /*b270*/  BRA `(.L_x_67) ;  /* 0xffffffb000147947 */ /* 0x000fea000383ffff */
.L_x_35:
[----:B-1----:R1:W2:Y:S02]  /*b280*/  SYNCS.PHASECHK.TRANS64.TRYWAIT P1, [R11+URZ+0x8820], R14 ;  /* 0x0088200e0b0075a7 */ /* 0x0022a4000802017f */
[----:B--2---:R-:W-:Y:S05]  /*b290*/  @!P1 NANOSLEEP.SYNCS 0x989680 ;  /* 0x009896800000995d */ /* 0x004fea0003900000 */
[----:B------:R-:W2:Y:S02]  /*b2a0*/  @!P1 SYNCS.PHASECHK.TRANS64 P1, [R11+URZ+0x8820], R14 ;  /* 0x0088200e0b0095a7 */ /* 0x000ea4000802007f */
[----:B--2---:R-:W-:Y:S05]  /*b2b0*/  @!P1 BRA `(.L_x_35) ;  /* 0xfffffffc00f09947 */ /* 0x004fea000383ffff */
[----:B------:R-:W-:Y:S05]  /*b2c0*/  BRA `(.L_x_68) ;  /* 0xffffffec00187947 */ /* 0x000fea000383ffff */
        .weak           $__internal_0_$__cuda_sm20_rcp_rn_f32_slowpath
        .type           $__internal_0_$__cuda_sm20_rcp_rn_f32_slowpath,@function
        .size           $__internal_0_$__cuda_sm20_rcp_rn_f32_slowpath,(.L_x_74 - $__internal_0_$__cuda_sm20_rcp_rn_f32_slowpath)
$__internal_0_$__cuda_sm20_rcp_rn_f32_slowpath:
[----:B------:R-:W-:Y:S01]  /*b2d0*/  SHF.L.U32 R3, R4, 0x1, RZ ;  /* 0x0000000104037819 */ /* 0x000fe200000006ff */
[----:B------:R-:W-:Y:S03]  /*b2e0*/  BSSY B2, `(.L_x_69) ;  /* 0x0000030000027945 */ /* 0x000fe60003800000 */
[----:B------:R-:W-:-:S04]  /*b2f0*/  SHF.R.U32.HI R19, RZ, 0x18, R3 ;  /* 0x00000018ff137819 */ /* 0x000fc80000011603 */
[----:B------:R-:W-:-:S13]  /*b300*/  ISETP.NE.U32.AND P0, PT, R19, RZ, PT ;  /* 0x000000ff1300720c */ /* 0x000fda0003f05070 */
[----:B------:R-:W-:Y:S05]  /*b310*/  @P0 BRA `(.L_x_70) ;  /* 0x0000000000280947 */ /* 0x000fea0003800000 */
[----:B------:R-:W-:-:S04]  /*b320*/  SHF.L.U32 R3, R4, 0x1, RZ ;  /* 0x0000000104037819 */ /* 0x000fc800000006ff */
[----:B------:R-:W-:-:S13]  /*b330*/  ISETP.NE.AND P0, PT, R3, RZ, PT ;  /* 0x000000ff0300720c */ /* 0x000fda0003f05270 */
[----:B------:R-:W-:Y:S01]  /*b340*/  @P0 FFMA R10, R4, 1.84467440737095516160e+19, RZ ;  /* 0x5f800000040a0823 */ /* 0x000fe200000000ff */
[----:B------:R-:W-:Y:S08]  /*b350*/  @!P0 MUFU.RCP R5, R4 ;  /* 0x0000000400058308 */ /* 0x000ff00000001000 */
[----:B------:R-:W1:Y:S02]  /*b360*/  @P0 MUFU.RCP R3, R10 ;  /* 0x0000000a00030308 */ /* 0x000e640000001000 */
[----:B-1----:R-:W-:-:S04]  /*b370*/  @P0 FFMA R12, R10, R3, -1 ;  /* 0xbf8000000a0c0423 */ /* 0x002fc80000000003 */
[----:B------:R-:W-:-:S04]  /*b380*/  @P0 FADD.FTZ R12, -R12, -RZ ;  /* 0x800000ff0c0c0221 */ /* 0x000fc80000010100 */
[----:B------:R-:W-:-:S04]  /*b390*/  @P0 FFMA R3, R3, R12, R3 ;  /* 0x0000000c03030223 */ /* 0x000fc80000000003 */
[----:B------:R-:W-:Y:S01]  /*b3a0*/  @P0 FFMA R5, R3, 1.84467440737095516160e+19, RZ ;  /* 0x5f80000003050823 */ /* 0x000fe200000000ff */
[----:B------:R-:W-:Y:S06]  /*b3b0*/  BRA `(.L_x_71) ;  /* 0x0000000000887947 */ /* 0x000fec0003800000 */
.L_x_70:
[----:B------:R-:W-:-:S04]  /*b3c0*/  IADD3 R27, R19, -0xfd, RZ ;  /* 0xffffff03131b7810 */ /* 0x000fc80007ffe0ff */
[----:B------:R-:W-:-:S13]  /*b3d0*/  ISETP.GT.U32.AND P0, PT, R27, 0x1, PT ;  /* 0x000000011b00780c */ /* 0x000fda0003f04070 */
[----:B------:R-:W-:Y:S05]  /*b3e0*/  @P0 BRA `(.L_x_72) ;  /* 0x0000000000780947 */ /* 0x000fea0003800000 */
[----:B------:R-:W-:Y:S02]  /*b3f0*/  LOP3.LUT R3, R4, 0x7fffff, RZ, 0xc0, !PT ;  /* 0x007fffff04037812 */ /* 0x000fe400078ec0ff */
[----:B------:R-:W-:Y:S02]  /*b400*/  MOV R14, 0x3 ;  /* 0x00000003000e7802 */ /* 0x000fe40000000f00 */
[----:B------:R-:W-:Y:S02]  /*b410*/  LOP3.LUT R3, R3, 0x3f800000, RZ, 0xfc, !PT ;  /* 0x3f80000003037812 */ /* 0x000fe400078efcff */
[----:B------:R-:W-:Y:S02]  /*b420*/  SHF.L.U32 R14, R14, R27, RZ ;  /* 0x0000001b0e0e7219 */ /* 0x000fe400000006ff */
[----:B------:R-:W1:Y:S02]  /*b430*/  MUFU.RCP R10, R3 ;  /* 0x00000003000a7308 */ /* 0x000e640000001000 */
[----:B-1----:R-:W-:-:S04]  /*b440*/  FFMA R5, R3, R10, -1 ;  /* 0xbf80000003057423 */ /* 0x002fc8000000000a */
[----:B------:R-:W-:-:S04]  /*b450*/  FADD.FTZ R5, -R5, -RZ ;  /* 0x800000ff05057221 */ /* 0x000fc80000010100 */
[CCC-:B------:R-:W-:Y:S01]  /*b460*/  FFMA.RM R12, R10.reuse, R5.reuse, R10.reuse ;  /* 0x000000050a0c7223 */ /* 0x1c0fe2000000400a */
[----:B------:R-:W-:-:S04]  /*b470*/  FFMA.RP R15, R10, R5, R10 ;  /* 0x000000050a0f7223 */ /* 0x000fc8000000800a */
[C---:B------:R-:W-:Y:S02]  /*b480*/  LOP3.LUT R5, R12.reuse, 0x7fffff, RZ, 0xc0, !PT ;  /* 0x007fffff0c057812 */ /* 0x040fe400078ec0ff */
[----:B------:R-:W-:Y:S02]  /*b490*/  FSETP.NEU.FTZ.AND P0, PT, R12, R15, PT ;  /* 0x0000000f0c00720b */ /* 0x000fe40003f1d000 */
[----:B------:R-:W-:Y:S02]  /*b4a0*/  LOP3.LUT R5, R5, 0x800000, RZ, 0xfc, !PT ;  /* 0x0080000005057812 */ /* 0x000fe400078efcff */
[----:B------:R-:W-:Y:S02]  /*b4b0*/  SEL R10, RZ, 0xffffffff, !P0 ;  /* 0xffffffffff0a7807 */ /* 0x000fe40004000000 */
[----:B------:R-:W-:Y:S02]  /*b4c0*/  LOP3.LUT R14, R14, R5, RZ, 0xc0, !PT ;  /* 0x000000050e0e7212 */ /* 0x000fe400078ec0ff */
[----:B------:R-:W-:-:S02]  /*b4d0*/  IADD3 R10, -R10, RZ, RZ ;  /* 0x000000ff0a0a7210 */ /* 0x000fc40007ffe1ff */
[-C--:B------:R-:W-:Y:S02]  /*b4e0*/  SHF.R.U32.HI R14, RZ, R27.reuse, R14 ;  /* 0x0000001bff0e7219 */ /* 0x080fe4000001160e */
[----:B------:R-:W-:Y:S02]  /*b4f0*/  LOP3.LUT P1, RZ, R10, R27, R5, 0xf8, !PT ;  /* 0x0000001b0aff7212 */ /* 0x000fe4000782f805 */
[C---:B------:R-:W-:Y:S02]  /*b500*/  LOP3.LUT P0, RZ, R14.reuse, 0x1, RZ, 0xc0, !PT ;  /* 0x000000010eff7812 */ /* 0x040fe4000780c0ff */
[----:B------:R-:W-:Y:S02]  /*b510*/  LOP3.LUT P2, RZ, R14, 0x2, RZ, 0xc0, !PT ;  /* 0x000000020eff7812 */ /* 0x000fe4000784c0ff */
[----:B------:R-:W-:Y:S02]  /*b520*/  IADD3 R10, R19, -0xfc, RZ ;  /* 0xffffff04130a7810 */ /* 0x000fe40007ffe0ff */
[----:B------:R-:W-:-:S02]  /*b530*/  PLOP3.LUT P0, PT, P0, P1, P2, 0xe0, 0x0 ;  /* 0x000000000000781c */ /* 0x000fc40000703c20 */
[----:B------:R-:W-:Y:S02]  /*b540*/  LOP3.LUT P1, RZ, R4, 0x7fffff, RZ, 0xc0, !PT ;  /* 0x007fffff04ff7812 */ /* 0x000fe4000782c0ff */
[----:B------:R-:W-:Y:S02]  /*b550*/  SEL R3, RZ, 0x1, !P0 ;  /* 0x00000001ff037807 */ /* 0x000fe40004000000 */
[----:B------:R-:W-:Y:S02]  /*b560*/  SHF.R.U32.HI R5, RZ, R10, R5 ;  /* 0x0000000aff057219 */ /* 0x000fe40000011605 */
[----:B------:R-:W-:-:S04]  /*b570*/  IADD3 R3, -R3, RZ, RZ ;  /* 0x000000ff03037210 */ /* 0x000fc80007ffe1ff */
[----:B------:R-:W-:-:S13]  /*b580*/  ISETP.GE.AND P0, PT, R3, RZ, PT ;  /* 0x000000ff0300720c */ /* 0x000fda0003f06270 */
[----:B------:R-:W-:-:S04]  /*b590*/  @!P0 IADD3 R5, R5, 0x1, RZ ;  /* 0x0000000105058810 */ /* 0x000fc80007ffe0ff */
[----:B------:R-:W-:-:S04]  /*b5a0*/  @!P1 SHF.L.U32 R5, R5, 0x1, RZ ;  /* 0x0000000105059819 */ /* 0x000fc800000006ff */
[----:B------:R-:W-:Y:S01]  /*b5b0*/  LOP3.LUT R5, R5, 0x80000000, R4, 0xf8, !PT ;  /* 0x8000000005057812 */ /* 0x000fe200078ef804 */
[----:B------:R-:W-:Y:S06]  /*b5c0*/  BRA `(.L_x_71) ;  /* 0x0000000000047947 */ /* 0x000fec0003800000 */
.L_x_72:
[----:B------:R1:W2:Y:S02]  /*b5d0*/  MUFU.RCP R5, R4 ;  /* 0x0000000400057308 */ /* 0x0002a40000001000 */
.L_x_71:
[----:B------:R-:W-:Y:S05]  /*b5e0*/  BSYNC B2 ;  /* 0x0000000000027941 */ /* 0x000fea0003800000 */
.L_x_69:
[----:B--2---:R-:W-:Y:S02]  /*b5f0*/  MOV R3, R5 ;  /* 0x0000000500037202 */ /* 0x004fe40000000f00 */
[----:B-1----:R-:W-:Y:S02]  /*b600*/  MOV R4, R18 ;  /* 0x0000001200047202 */ /* 0x002fe40000000f00 */
[----:B------:R-:W-:-:S04]  /*b610*/  MOV R5, 0x0 ;  /* 0x0000000000057802 */ /* 0x000fc80000000f00 */
[----:B------:R-:W-:Y:S05]  /*b620*/  RET.REL.NODEC R4 `(_ZN7cutlass13device_kernelINS_4fmha6kernel13FmhaKernelTmaINS1_10collective15FmhaMainloopTmaINS_6half_tEfN4cute5tupleIJNS7_1CILi64EEENS9_ILi256EEENS9_ILi16EEEEEENS4_13DefaultFusionEJEEENS4_15FmhaFwdEpilogueIS6_fNS8_IJSA_SC_SB_EEEEEJEEEEEvNT_6ParamsE) ;  /* 0xffffff4804747950 */ /* 0x000fea0003c3ffff */
.L_x_73:
[----:B------:R-:W-:-:S00]  /*b630*/  BRA `(.L_x_73) ;  /* 0xfffffffc00fc7947 */ /* 0x000fc0000383ffff */
[----:B------:R-:W-:-:S00]  /*b640*/  NOP ;  /* 0x0000000000007918 */ /* 0x000fc00000000000 */
        /* <DEDUP_REMOVED lines=11> */
.L_x_74:


//--------------------- .nv.global.init           --------------------------
	.section	.nv.global.init,"aw",@progbits
.nv.global.init:
	.type		$str$23,@object
	.size		$str$23,($str$24 - $str$23)
$str$23:
        /*0000*/ 	.byte	0x28, 0x61, 0x64, 0x64, 0x72, 0x65, 0x73, 0x73, 0x20, 0x26, 0x20, 0x6d, 0x61, 0x73, 0x6b, 0x29
        /*0010*/ 	.byte	0x20, 0x3d, 0x3d, 0x20, 0x30, 0x00
	.type		$str$24,@object
	.size		$str$24,(__unnamed_1 - $str$24)
$str$24:
        /*0016*/ 	.byte	0x2f, 0x74, 0x6d, 0x70, 0x2f, 0x63, 0x75, 0x74, 0x6c, 0x61, 0x73, 0x73, 0x5f, 0x73, 0x77, 0x65
        /*0026*/ 	.byte	0x65, 0x70, 0x5f, 0x73, 0x72, 0x63, 0x2f, 0x69, 0x6e, 0x63, 0x6c, 0x75, 0x64, 0x65, 0x2f, 0x63
        /*0036*/ 	.byte	0x75, 0x74, 0x65, 0x2f, 0x70, 0x6f, 0x69, 0x6e, 0x74, 0x65, 0x72, 0x5f, 0x66, 0x6c, 0x61, 0x67
        /*0046*/ 	.byte	0x67, 0x65, 0x64, 0x2e, 0x68, 0x70, 0x70, 0x00
	.type		__unnamed_1,@object
	.size		__unnamed_1,(.L_0 - __unnamed_1)
__unnamed_1:
        /*004e*/ 	.byte	0x61, 0x75, 0x74, 0x6f, 0x20, 0x63, 0x75, 0x74, 0x65, 0x3a, 0x3a, 0x61, 0x73, 0x5f, 0x70, 0x6f
        /* <DEDUP_REMOVED lines=27> */
        /*020e*/ 	.byte	0x3e, 0x3e, 0x5d, 0x00
.L_0:


//--------------------- .nv.shared._ZN7cutlass13device_kernelINS_4fmha6kernel13FmhaKernelTmaINS1_10collective15FmhaMainloopTmaINS_6half_tEfN4cute5tupleIJNS7_1CILi64EEENS9_ILi256EEENS9_ILi16EEEEEENS4_13DefaultFusionEJEEENS4_15FmhaFwdEpilogueIS6_fNS8_IJSA_SC_SB_EEEEEJEEEEEvNT_6ParamsE --------------------------
	.section	.nv.shared._ZN7cutlass13device_kernelINS_4fmha6kernel13FmhaKernelTmaINS1_10collective15FmhaMainloopTmaINS_6half_tEfN4cute5tupleIJNS7_1CILi64EEENS9_ILi256EEENS9_ILi16EEEEEENS4_13DefaultFusionEJEEENS4_15FmhaFwdEpilogueIS6_fNS8_IJSA_SC_SB_EEEEEJEEEEEvNT_6ParamsE,"aw",@nobits
	.sectionflags	@""
	.align	16
	.zero		1024


//--------------------- .nv.shared.reserved.0     --------------------------
	.section	.nv.shared.reserved.0,"aw",@nobits
	.weak		__nv_reservedSMEM_offset_0_alias
	.size		__nv_reservedSMEM_offset_0_alias, 0, 0
	.other		__nv_reservedSMEM_offset_0_alias,@"STO_CUDA_RESERVED_SHARED STV_DEFAULT"
__nv_reservedSMEM_offset_0_alias:
	.zero		0


//--------------------- .nv.global                --------------------------
	.section	.nv.global,"aw",@nobits
.nv.global:
	.type		_ZN39_INTERNAL_9aab455a_4_k_cu_9c8b0fec_27504cute1_E,@object
	.size		_ZN39_INTERNAL_9aab455a_4_k_cu_9c8b0fec_27504cute1_E,(_ZN39_INTERNAL_9aab455a_4_k_cu_9c8b0fec_27504cuda3std3__45__cpo6cbeginE - _ZN39_INTERNAL_9aab455a_4_k_cu_9c8b0fec_27504cute1_E)
_ZN39_INTERNAL_9aab455a_4_k_cu_9c8b0fec_27504cute1_E:
	.zero		1
	.type		_ZN39_INTERNAL_9aab455a_4_k_cu_9c8b0fec_27504cuda3std3__45__cpo6cbeginE,@object
	.size		_ZN39_INTERNAL_9aab455a_4_k_cu_9c8b0fec_27504cuda3std3__45__cpo6cbeginE,(_ZN39_INTERNAL_9aab455a_4_k_cu_9c8b0fec_27504cuda3std3__48in_placeE - _ZN39_INTERNAL_9aab455a_4_k_cu_9c8b0fec_27504cuda3std3__45__cpo6cbeginE)
_ZN39_INTERNAL_9aab455a_4_k_cu_9c8b0fec_27504cuda3std3__45__cpo6cbeginE:
	.zero		1
	.type		_ZN39_INTERNAL_9aab455a_4_k_cu_9c8b0fec_27504cuda3std3__48in_placeE,@object
	.size		_ZN39_INTERNAL_9aab455a_4_k_cu_9c8b0fec_27504cuda3std3__48in_placeE,(_ZN39_INTERNAL_9aab455a_4_k_cu_9c8b0fec_27504cuda3std6ranges3__45__cpo9iter_moveE - _ZN39_INTERNAL_9aab455a_4_k_cu_9c8b0fec_27504cuda3std3__48in_placeE)
_ZN39_INTERNAL_9aab455a_4_k_cu_9c8b0fec_27504cuda3std3__48in_placeE:
	.zero		1
	.type		_ZN39_INTERNAL_9aab455a_4_k_cu_9c8b0fec_27504cuda3std6ranges3__45__cpo9iter_moveE,@object
	.size		_ZN39_INTERNAL_9aab455a_4_k_cu_9c8b0fec_27504cuda3std6ranges3__45__cpo9iter_moveE,(_ZN39_INTERNAL_9aab455a_4_k_cu_9c8b0fec_27504cuda3std3__45__cpo5beginE - _ZN39_INTERNAL_9aab455a_4_k_cu_9c8b0fec_27504cuda3std6ranges3__45__cpo9iter_moveE)
_ZN39_INTERNAL_9aab455a_4_k_cu_9c8b0fec_27504cuda3std6ranges3__45__cpo9iter_moveE:
	.zero		1
	.type		_ZN39_INTERNAL_9aab455a_4_k_cu_9c8b0fec_27504cuda3std3__45__cpo5beginE,@object
	.size		_ZN39_INTERNAL_9aab455a_4_k_cu_9c8b0fec_27504cuda3std3__45__cpo5beginE,(_ZN39_INTERNAL_9aab455a_4_k_cu_9c8b0fec_27504cuda3std3__441_GLOBAL__N__9aab455a_4_k_cu_9c8b0fec_27506ignoreE - _ZN39_INTERNAL_9aab455a_4_k_cu_9c8b0fec_27504cuda3std3__45__cpo5beginE)
_ZN39_INTERNAL_9aab455a_4_k_cu_9c8b0fec_27504cuda3std3__45__cpo5beginE:
	.zero		1
	.type		_ZN39_INTERNAL_9aab455a_4_k_cu_9c8b0fec_27504cuda3std3__441_GLOBAL__N__9aab455a_4_k_cu_9c8b0fec_27506ignoreE,@object
	.size		_ZN39_INTERNAL_9aab455a_4_k_cu_9c8b0fec_27504cuda3std3__441_GLOBAL__N__9aab455a_4_k_cu_9c8b0fec_27506ignoreE,(_ZN39_INTERNAL_9aab455a_4_k_cu_9c8b0fec_27504cute7productE - _ZN39_INTERNAL_9aab455a_4_k_cu_9c8b0fec_27504cuda3std3__441_GLOBAL__N__9aab455a_4_k_cu_9c8b0fec_27506ignoreE)
_ZN39_INTERNAL_9aab455a_4_k_cu_9c8b0fec_27504cuda3std3__441_GLOBAL__N__9aab455a_4_k_cu_9c8b0fec_27506ignoreE:
	.zero		1
	.type		_ZN39_INTERNAL_9aab455a_4_k_cu_9c8b0fec_27504cute7productE,@object
	.size		_ZN39_INTERNAL_9aab455a_4_k_cu_9c8b0fec_27504cute7productE,(_ZN39_INTERNAL_9aab455a_4_k_cu_9c8b0fec_27504cuda3std3__45__cpo3endE - _ZN39_INTERNAL_9aab455a_4_k_cu_9c8b0fec_27504cute7productE)
_ZN39_INTERNAL_9aab455a_4_k_cu_9c8b0fec_27504cute7productE:
	.zero		1
	.type		_ZN39_INTERNAL_9aab455a_4_k_cu_9c8b0fec_27504cuda3std3__45__cpo3endE,@object
	.size		_ZN39_INTERNAL_9aab455a_4_k_cu_9c8b0fec_27504cuda3std3__45__cpo3endE,(_ZN39_INTERNAL_9aab455a_4_k_cu_9c8b0fec_27504cuda3std3__419piecewise_constructE - _ZN39_INTERNAL_9aab455a_4_k_cu_9c8b0fec_27504cuda3std3__45__cpo3endE)
_ZN39_INTERNAL_9aab455a_4_k_cu_9c8b0fec_27504cuda3std3__45__cpo3endE:
	.zero		1
	.type		_ZN39_INTERNAL_9aab455a_4_k_cu_9c8b0fec_27504cuda3std3__419piecewise_constructE,@object
	.size		_ZN39_INTERNAL_9aab455a_4_k_cu_9c8b0fec_27504cuda3std3__419piecewise_constructE,(_ZN39_INTERNAL_9aab455a_4_k_cu_9c8b0fec_27504cuda3std3__45__cpo4cendE - _ZN39_INTERNAL_9aab455a_4_k_cu_9c8b0fec_27504cuda3std3__419piecewise_constructE)
_ZN39_INTERNAL_9aab455a_4_k_cu_9c8b0fec_27504cuda3std3__419piecewise_constructE:
	.zero		1
	.type		_ZN39_INTERNAL_9aab455a_4_k_cu_9c8b0fec_27504cuda3std3__45__cpo4cendE,@object
	.size		_ZN39_INTERNAL_9aab455a_4_k_cu_9c8b0fec_27504cuda3std3__45__cpo4cendE,(_ZN39_INTERNAL_9aab455a_4_k_cu_9c8b0fec_27504cuda3std6ranges3__45__cpo4swapE - _ZN39_INTERNAL_9aab455a_4_k_cu_9c8b0fec_27504cuda3std3__45__cpo4cendE)
_ZN39_INTERNAL_9aab455a_4_k_cu_9c8b0fec_27504cuda3std3__45__cpo4cendE:
	.zero		1
	.type		_ZN39_INTERNAL_9aab455a_4_k_cu_9c8b0fec_27504cuda3std6ranges3__45__cpo4swapE,@object
	.size		_ZN39_INTERNAL_9aab455a_4_k_cu_9c8b0fec_27504cuda3std6ranges3__45__cpo4swapE,(.L_8 - _ZN39_INTERNAL_9aab455a_4_k_cu_9c8b0fec_27504cuda3std6ranges3__45__cpo4swapE)
_ZN39_INTERNAL_9aab455a_4_k_cu_9c8b0fec_27504cuda3std6ranges3__45__cpo4swapE:
	.zero		1
.L_8:


//--------------------- .nv.constant0._ZN7cutlass13device_kernelINS_4fmha6kernel13FmhaKernelTmaINS1_10collective15FmhaMainloopTmaINS_6half_tEfN4cute5tupleIJNS7_1CILi64EEENS9_ILi256EEENS9_ILi16EEEEEENS4_13DefaultFusionEJEEENS4_15FmhaFwdEpilogueIS6_fNS8_IJSA_SC_SB_EEEEEJEEEEEvNT_6ParamsE --------------------------
	.section	.nv.constant0._ZN7cutlass13device_kernelINS_4fmha6kernel13FmhaKernelTmaINS1_10collective15FmhaMainloopTmaINS_6half_tEfN4cute5tupleIJNS7_1CILi64EEENS9_ILi256EEENS9_ILi16EEEEEENS4_13DefaultFusionEJEEENS4_15FmhaFwdEpilogueIS6_fNS8_IJSA_SC_SB_EEEEEJEEEEEvNT_6ParamsE,"a",@progbits
	.sectionflags	@""
	.align	4
.nv.constant0._ZN7cutlass13device_kernelINS_4fmha6kernel13FmhaKernelTmaINS1_10collective15FmhaMainloopTmaINS_6half_tEfN4cute5tupleIJNS7_1CILi64EEENS9_ILi256EEENS9_ILi16EEEEEENS4_13DefaultFusionEJEEENS4_15FmhaFwdEpilogueIS6_fNS8_IJSA_SC_SB_EEEEEJEEEEEvNT_6ParamsE:
	.zero		2688


//--------------------- SYMBOLS --------------------------

	.type		.nv.reservedSmem.offset0,@object
	.size		.nv.reservedSmem.offset0,0x4
	.type		__assertfail,@function
